//
// Generated by NVIDIA NVVM Compiler
//
// Compiler Build ID: CL-36424714
// Cuda compilation tools, release 13.0, V13.0.88
// Based on NVVM 20.0.0
//

.version 9.0
.target sm_100
.address_size 64

	// .globl	_Z6gflopsjfPl
.extern .shared .align 16 .b8 result[];

.visible .entry _Z6gflopsjfPl(
	.param .u32 _Z6gflopsjfPl_param_0,
	.param .f32 _Z6gflopsjfPl_param_1,
	.param .u64 .ptr .align 1 _Z6gflopsjfPl_param_2
)
{
	.reg .pred 	%p<5>;
	.reg .b32 	%r<13>;
	.reg .b32 	%f<2061>;
	.reg .b64 	%rd<5>;

	ld.param.u32 	%r6, [_Z6gflopsjfPl_param_0];
	ld.param.u64 	%rd2, [_Z6gflopsjfPl_param_2];
	cvta.to.global.u64 	%rd1, %rd2;
	mov.u32 	%r7, %ctaid.x;
	mov.u32 	%r8, %ntid.x;
	mov.u32 	%r9, %tid.x;
	mad.lo.s32 	%r1, %r7, %r8, %r9;
	membar.gl;
	setp.ne.s32 	%p1, %r1, 0;
	@%p1 bra 	$L__BB0_2;
	// begin inline asm
	mov.u64 	%rd3, %clock64;
	// end inline asm
	st.global.u64 	[%rd1], %rd3;
$L__BB0_2:
	shl.b32 	%r10, %r1, 2;
	mov.u32 	%r11, result;
	add.s32 	%r2, %r11, %r10;
	ld.shared.f32 	%f2059, [%r2];
	setp.eq.s32 	%p2, %r6, 0;
	mov.f32 	%f2060, 0f3F8147AE;
	@%p2 bra 	$L__BB0_5;
	neg.s32 	%r12, %r6;
	mov.f32 	%f2060, 0f3F8147AE;
$L__BB0_4:
	fma.rn.f32 	%f10, %f2059, %f2060, %f2060;
	fma.rn.f32 	%f11, %f2060, %f10, %f10;
	fma.rn.f32 	%f12, %f10, %f11, %f11;
	fma.rn.f32 	%f13, %f11, %f12, %f12;
	fma.rn.f32 	%f14, %f12, %f13, %f13;
	fma.rn.f32 	%f15, %f13, %f14, %f14;
	fma.rn.f32 	%f16, %f14, %f15, %f15;
	fma.rn.f32 	%f17, %f15, %f16, %f16;
	fma.rn.f32 	%f18, %f16, %f17, %f17;
	fma.rn.f32 	%f19, %f17, %f18, %f18;
	fma.rn.f32 	%f20, %f18, %f19, %f19;
	fma.rn.f32 	%f21, %f19, %f20, %f20;
	fma.rn.f32 	%f22, %f20, %f21, %f21;
	fma.rn.f32 	%f23, %f21, %f22, %f22;
	fma.rn.f32 	%f24, %f22, %f23, %f23;
	fma.rn.f32 	%f25, %f23, %f24, %f24;
	fma.rn.f32 	%f26, %f24, %f25, %f25;
	fma.rn.f32 	%f27, %f25, %f26, %f26;
	fma.rn.f32 	%f28, %f26, %f27, %f27;
	fma.rn.f32 	%f29, %f27, %f28, %f28;
	fma.rn.f32 	%f30, %f28, %f29, %f29;
	fma.rn.f32 	%f31, %f29, %f30, %f30;
	fma.rn.f32 	%f32, %f30, %f31, %f31;
	fma.rn.f32 	%f33, %f31, %f32, %f32;
	fma.rn.f32 	%f34, %f32, %f33, %f33;
	fma.rn.f32 	%f35, %f33, %f34, %f34;
	fma.rn.f32 	%f36, %f34, %f35, %f35;
	fma.rn.f32 	%f37, %f35, %f36, %f36;
	fma.rn.f32 	%f38, %f36, %f37, %f37;
	fma.rn.f32 	%f39, %f37, %f38, %f38;
	fma.rn.f32 	%f40, %f38, %f39, %f39;
	fma.rn.f32 	%f41, %f39, %f40, %f40;
	fma.rn.f32 	%f42, %f40, %f41, %f41;
	fma.rn.f32 	%f43, %f41, %f42, %f42;
	fma.rn.f32 	%f44, %f42, %f43, %f43;
	fma.rn.f32 	%f45, %f43, %f44, %f44;
	fma.rn.f32 	%f46, %f44, %f45, %f45;
	fma.rn.f32 	%f47, %f45, %f46, %f46;
	fma.rn.f32 	%f48, %f46, %f47, %f47;
	fma.rn.f32 	%f49, %f47, %f48, %f48;
	fma.rn.f32 	%f50, %f48, %f49, %f49;
	fma.rn.f32 	%f51, %f49, %f50, %f50;
	fma.rn.f32 	%f52, %f50, %f51, %f51;
	fma.rn.f32 	%f53, %f51, %f52, %f52;
	fma.rn.f32 	%f54, %f52, %f53, %f53;
	fma.rn.f32 	%f55, %f53, %f54, %f54;
	fma.rn.f32 	%f56, %f54, %f55, %f55;
	fma.rn.f32 	%f57, %f55, %f56, %f56;
	fma.rn.f32 	%f58, %f56, %f57, %f57;
	fma.rn.f32 	%f59, %f57, %f58, %f58;
	fma.rn.f32 	%f60, %f58, %f59, %f59;
	fma.rn.f32 	%f61, %f59, %f60, %f60;
	fma.rn.f32 	%f62, %f60, %f61, %f61;
	fma.rn.f32 	%f63, %f61, %f62, %f62;
	fma.rn.f32 	%f64, %f62, %f63, %f63;
	fma.rn.f32 	%f65, %f63, %f64, %f64;
	fma.rn.f32 	%f66, %f64, %f65, %f65;
	fma.rn.f32 	%f67, %f65, %f66, %f66;
	fma.rn.f32 	%f68, %f66, %f67, %f67;
	fma.rn.f32 	%f69, %f67, %f68, %f68;
	fma.rn.f32 	%f70, %f68, %f69, %f69;
	fma.rn.f32 	%f71, %f69, %f70, %f70;
	fma.rn.f32 	%f72, %f70, %f71, %f71;
	fma.rn.f32 	%f73, %f71, %f72, %f72;
	fma.rn.f32 	%f74, %f72, %f73, %f73;
	fma.rn.f32 	%f75, %f73, %f74, %f74;
	fma.rn.f32 	%f76, %f74, %f75, %f75;
	fma.rn.f32 	%f77, %f75, %f76, %f76;
	fma.rn.f32 	%f78, %f76, %f77, %f77;
	fma.rn.f32 	%f79, %f77, %f78, %f78;
	fma.rn.f32 	%f80, %f78, %f79, %f79;
	fma.rn.f32 	%f81, %f79, %f80, %f80;
	fma.rn.f32 	%f82, %f80, %f81, %f81;
	fma.rn.f32 	%f83, %f81, %f82, %f82;
	fma.rn.f32 	%f84, %f82, %f83, %f83;
	fma.rn.f32 	%f85, %f83, %f84, %f84;
	fma.rn.f32 	%f86, %f84, %f85, %f85;
	fma.rn.f32 	%f87, %f85, %f86, %f86;
	fma.rn.f32 	%f88, %f86, %f87, %f87;
	fma.rn.f32 	%f89, %f87, %f88, %f88;
	fma.rn.f32 	%f90, %f88, %f89, %f89;
	fma.rn.f32 	%f91, %f89, %f90, %f90;
	fma.rn.f32 	%f92, %f90, %f91, %f91;
	fma.rn.f32 	%f93, %f91, %f92, %f92;
	fma.rn.f32 	%f94, %f92, %f93, %f93;
	fma.rn.f32 	%f95, %f93, %f94, %f94;
	fma.rn.f32 	%f96, %f94, %f95, %f95;
	fma.rn.f32 	%f97, %f95, %f96, %f96;
	fma.rn.f32 	%f98, %f96, %f97, %f97;
	fma.rn.f32 	%f99, %f97, %f98, %f98;
	fma.rn.f32 	%f100, %f98, %f99, %f99;
	fma.rn.f32 	%f101, %f99, %f100, %f100;
	fma.rn.f32 	%f102, %f100, %f101, %f101;
	fma.rn.f32 	%f103, %f101, %f102, %f102;
	fma.rn.f32 	%f104, %f102, %f103, %f103;
	fma.rn.f32 	%f105, %f103, %f104, %f104;
	fma.rn.f32 	%f106, %f104, %f105, %f105;
	fma.rn.f32 	%f107, %f105, %f106, %f106;
	fma.rn.f32 	%f108, %f106, %f107, %f107;
	fma.rn.f32 	%f109, %f107, %f108, %f108;
	fma.rn.f32 	%f110, %f108, %f109, %f109;
	fma.rn.f32 	%f111, %f109, %f110, %f110;
	fma.rn.f32 	%f112, %f110, %f111, %f111;
	fma.rn.f32 	%f113, %f111, %f112, %f112;
	fma.rn.f32 	%f114, %f112, %f113, %f113;
	fma.rn.f32 	%f115, %f113, %f114, %f114;
	fma.rn.f32 	%f116, %f114, %f115, %f115;
	fma.rn.f32 	%f117, %f115, %f116, %f116;
	fma.rn.f32 	%f118, %f116, %f117, %f117;
	fma.rn.f32 	%f119, %f117, %f118, %f118;
	fma.rn.f32 	%f120, %f118, %f119, %f119;
	fma.rn.f32 	%f121, %f119, %f120, %f120;
	fma.rn.f32 	%f122, %f120, %f121, %f121;
	fma.rn.f32 	%f123, %f121, %f122, %f122;
	fma.rn.f32 	%f124, %f122, %f123, %f123;
	fma.rn.f32 	%f125, %f123, %f124, %f124;
	fma.rn.f32 	%f126, %f124, %f125, %f125;
	fma.rn.f32 	%f127, %f125, %f126, %f126;
	fma.rn.f32 	%f128, %f126, %f127, %f127;
	fma.rn.f32 	%f129, %f127, %f128, %f128;
	fma.rn.f32 	%f130, %f128, %f129, %f129;
	fma.rn.f32 	%f131, %f129, %f130, %f130;
	fma.rn.f32 	%f132, %f130, %f131, %f131;
	fma.rn.f32 	%f133, %f131, %f132, %f132;
	fma.rn.f32 	%f134, %f132, %f133, %f133;
	fma.rn.f32 	%f135, %f133, %f134, %f134;
	fma.rn.f32 	%f136, %f134, %f135, %f135;
	fma.rn.f32 	%f137, %f135, %f136, %f136;
	fma.rn.f32 	%f138, %f136, %f137, %f137;
	fma.rn.f32 	%f139, %f137, %f138, %f138;
	fma.rn.f32 	%f140, %f138, %f139, %f139;
	fma.rn.f32 	%f141, %f139, %f140, %f140;
	fma.rn.f32 	%f142, %f140, %f141, %f141;
	fma.rn.f32 	%f143, %f141, %f142, %f142;
	fma.rn.f32 	%f144, %f142, %f143, %f143;
	fma.rn.f32 	%f145, %f143, %f144, %f144;
	fma.rn.f32 	%f146, %f144, %f145, %f145;
	fma.rn.f32 	%f147, %f145, %f146, %f146;
	fma.rn.f32 	%f148, %f146, %f147, %f147;
	fma.rn.f32 	%f149, %f147, %f148, %f148;
	fma.rn.f32 	%f150, %f148, %f149, %f149;
	fma.rn.f32 	%f151, %f149, %f150, %f150;
	fma.rn.f32 	%f152, %f150, %f151, %f151;
	fma.rn.f32 	%f153, %f151, %f152, %f152;
	fma.rn.f32 	%f154, %f152, %f153, %f153;
	fma.rn.f32 	%f155, %f153, %f154, %f154;
	fma.rn.f32 	%f156, %f154, %f155, %f155;
	fma.rn.f32 	%f157, %f155, %f156, %f156;
	fma.rn.f32 	%f158, %f156, %f157, %f157;
	fma.rn.f32 	%f159, %f157, %f158, %f158;
	fma.rn.f32 	%f160, %f158, %f159, %f159;
	fma.rn.f32 	%f161, %f159, %f160, %f160;
	fma.rn.f32 	%f162, %f160, %f161, %f161;
	fma.rn.f32 	%f163, %f161, %f162, %f162;
	fma.rn.f32 	%f164, %f162, %f163, %f163;
	fma.rn.f32 	%f165, %f163, %f164, %f164;
	fma.rn.f32 	%f166, %f164, %f165, %f165;
	fma.rn.f32 	%f167, %f165, %f166, %f166;
	fma.rn.f32 	%f168, %f166, %f167, %f167;
	fma.rn.f32 	%f169, %f167, %f168, %f168;
	fma.rn.f32 	%f170, %f168, %f169, %f169;
	fma.rn.f32 	%f171, %f169, %f170, %f170;
	fma.rn.f32 	%f172, %f170, %f171, %f171;
	fma.rn.f32 	%f173, %f171, %f172, %f172;
	fma.rn.f32 	%f174, %f172, %f173, %f173;
	fma.rn.f32 	%f175, %f173, %f174, %f174;
	fma.rn.f32 	%f176, %f174, %f175, %f175;
	fma.rn.f32 	%f177, %f175, %f176, %f176;
	fma.rn.f32 	%f178, %f176, %f177, %f177;
	fma.rn.f32 	%f179, %f177, %f178, %f178;
	fma.rn.f32 	%f180, %f178, %f179, %f179;
	fma.rn.f32 	%f181, %f179, %f180, %f180;
	fma.rn.f32 	%f182, %f180, %f181, %f181;
	fma.rn.f32 	%f183, %f181, %f182, %f182;
	fma.rn.f32 	%f184, %f182, %f183, %f183;
	fma.rn.f32 	%f185, %f183, %f184, %f184;
	fma.rn.f32 	%f186, %f184, %f185, %f185;
	fma.rn.f32 	%f187, %f185, %f186, %f186;
	fma.rn.f32 	%f188, %f186, %f187, %f187;
	fma.rn.f32 	%f189, %f187, %f188, %f188;
	fma.rn.f32 	%f190, %f188, %f189, %f189;
	fma.rn.f32 	%f191, %f189, %f190, %f190;
	fma.rn.f32 	%f192, %f190, %f191, %f191;
	fma.rn.f32 	%f193, %f191, %f192, %f192;
	fma.rn.f32 	%f194, %f192, %f193, %f193;
	fma.rn.f32 	%f195, %f193, %f194, %f194;
	fma.rn.f32 	%f196, %f194, %f195, %f195;
	fma.rn.f32 	%f197, %f195, %f196, %f196;
	fma.rn.f32 	%f198, %f196, %f197, %f197;
	fma.rn.f32 	%f199, %f197, %f198, %f198;
	fma.rn.f32 	%f200, %f198, %f199, %f199;
	fma.rn.f32 	%f201, %f199, %f200, %f200;
	fma.rn.f32 	%f202, %f200, %f201, %f201;
	fma.rn.f32 	%f203, %f201, %f202, %f202;
	fma.rn.f32 	%f204, %f202, %f203, %f203;
	fma.rn.f32 	%f205, %f203, %f204, %f204;
	fma.rn.f32 	%f206, %f204, %f205, %f205;
	fma.rn.f32 	%f207, %f205, %f206, %f206;
	fma.rn.f32 	%f208, %f206, %f207, %f207;
	fma.rn.f32 	%f209, %f207, %f208, %f208;
	fma.rn.f32 	%f210, %f208, %f209, %f209;
	fma.rn.f32 	%f211, %f209, %f210, %f210;
	fma.rn.f32 	%f212, %f210, %f211, %f211;
	fma.rn.f32 	%f213, %f211, %f212, %f212;
	fma.rn.f32 	%f214, %f212, %f213, %f213;
	fma.rn.f32 	%f215, %f213, %f214, %f214;
	fma.rn.f32 	%f216, %f214, %f215, %f215;
	fma.rn.f32 	%f217, %f215, %f216, %f216;
	fma.rn.f32 	%f218, %f216, %f217, %f217;
	fma.rn.f32 	%f219, %f217, %f218, %f218;
	fma.rn.f32 	%f220, %f218, %f219, %f219;
	fma.rn.f32 	%f221, %f219, %f220, %f220;
	fma.rn.f32 	%f222, %f220, %f221, %f221;
	fma.rn.f32 	%f223, %f221, %f222, %f222;
	fma.rn.f32 	%f224, %f222, %f223, %f223;
	fma.rn.f32 	%f225, %f223, %f224, %f224;
	fma.rn.f32 	%f226, %f224, %f225, %f225;
	fma.rn.f32 	%f227, %f225, %f226, %f226;
	fma.rn.f32 	%f228, %f226, %f227, %f227;
	fma.rn.f32 	%f229, %f227, %f228, %f228;
	fma.rn.f32 	%f230, %f228, %f229, %f229;
	fma.rn.f32 	%f231, %f229, %f230, %f230;
	fma.rn.f32 	%f232, %f230, %f231, %f231;
	fma.rn.f32 	%f233, %f231, %f232, %f232;
	fma.rn.f32 	%f234, %f232, %f233, %f233;
	fma.rn.f32 	%f235, %f233, %f234, %f234;
	fma.rn.f32 	%f236, %f234, %f235, %f235;
	fma.rn.f32 	%f237, %f235, %f236, %f236;
	fma.rn.f32 	%f238, %f236, %f237, %f237;
	fma.rn.f32 	%f239, %f237, %f238, %f238;
	fma.rn.f32 	%f240, %f238, %f239, %f239;
	fma.rn.f32 	%f241, %f239, %f240, %f240;
	fma.rn.f32 	%f242, %f240, %f241, %f241;
	fma.rn.f32 	%f243, %f241, %f242, %f242;
	fma.rn.f32 	%f244, %f242, %f243, %f243;
	fma.rn.f32 	%f245, %f243, %f244, %f244;
	fma.rn.f32 	%f246, %f244, %f245, %f245;
	fma.rn.f32 	%f247, %f245, %f246, %f246;
	fma.rn.f32 	%f248, %f246, %f247, %f247;
	fma.rn.f32 	%f249, %f247, %f248, %f248;
	fma.rn.f32 	%f250, %f248, %f249, %f249;
	fma.rn.f32 	%f251, %f249, %f250, %f250;
	fma.rn.f32 	%f252, %f250, %f251, %f251;
	fma.rn.f32 	%f253, %f251, %f252, %f252;
	fma.rn.f32 	%f254, %f252, %f253, %f253;
	fma.rn.f32 	%f255, %f253, %f254, %f254;
	fma.rn.f32 	%f256, %f254, %f255, %f255;
	fma.rn.f32 	%f257, %f255, %f256, %f256;
	fma.rn.f32 	%f258, %f256, %f257, %f257;
	fma.rn.f32 	%f259, %f257, %f258, %f258;
	fma.rn.f32 	%f260, %f258, %f259, %f259;
	fma.rn.f32 	%f261, %f259, %f260, %f260;
	fma.rn.f32 	%f262, %f260, %f261, %f261;
	fma.rn.f32 	%f263, %f261, %f262, %f262;
	fma.rn.f32 	%f264, %f262, %f263, %f263;
	fma.rn.f32 	%f265, %f263, %f264, %f264;
	fma.rn.f32 	%f266, %f264, %f265, %f265;
	fma.rn.f32 	%f267, %f265, %f266, %f266;
	fma.rn.f32 	%f268, %f266, %f267, %f267;
	fma.rn.f32 	%f269, %f267, %f268, %f268;
	fma.rn.f32 	%f270, %f268, %f269, %f269;
	fma.rn.f32 	%f271, %f269, %f270, %f270;
	fma.rn.f32 	%f272, %f270, %f271, %f271;
	fma.rn.f32 	%f273, %f271, %f272, %f272;
	fma.rn.f32 	%f274, %f272, %f273, %f273;
	fma.rn.f32 	%f275, %f273, %f274, %f274;
	fma.rn.f32 	%f276, %f274, %f275, %f275;
	fma.rn.f32 	%f277, %f275, %f276, %f276;
	fma.rn.f32 	%f278, %f276, %f277, %f277;
	fma.rn.f32 	%f279, %f277, %f278, %f278;
	fma.rn.f32 	%f280, %f278, %f279, %f279;
	fma.rn.f32 	%f281, %f279, %f280, %f280;
	fma.rn.f32 	%f282, %f280, %f281, %f281;
	fma.rn.f32 	%f283, %f281, %f282, %f282;
	fma.rn.f32 	%f284, %f282, %f283, %f283;
	fma.rn.f32 	%f285, %f283, %f284, %f284;
	fma.rn.f32 	%f286, %f284, %f285, %f285;
	fma.rn.f32 	%f287, %f285, %f286, %f286;
	fma.rn.f32 	%f288, %f286, %f287, %f287;
	fma.rn.f32 	%f289, %f287, %f288, %f288;
	fma.rn.f32 	%f290, %f288, %f289, %f289;
	fma.rn.f32 	%f291, %f289, %f290, %f290;
	fma.rn.f32 	%f292, %f290, %f291, %f291;
	fma.rn.f32 	%f293, %f291, %f292, %f292;
	fma.rn.f32 	%f294, %f292, %f293, %f293;
	fma.rn.f32 	%f295, %f293, %f294, %f294;
	fma.rn.f32 	%f296, %f294, %f295, %f295;
	fma.rn.f32 	%f297, %f295, %f296, %f296;
	fma.rn.f32 	%f298, %f296, %f297, %f297;
	fma.rn.f32 	%f299, %f297, %f298, %f298;
	fma.rn.f32 	%f300, %f298, %f299, %f299;
	fma.rn.f32 	%f301, %f299, %f300, %f300;
	fma.rn.f32 	%f302, %f300, %f301, %f301;
	fma.rn.f32 	%f303, %f301, %f302, %f302;
	fma.rn.f32 	%f304, %f302, %f303, %f303;
	fma.rn.f32 	%f305, %f303, %f304, %f304;
	fma.rn.f32 	%f306, %f304, %f305, %f305;
	fma.rn.f32 	%f307, %f305, %f306, %f306;
	fma.rn.f32 	%f308, %f306, %f307, %f307;
	fma.rn.f32 	%f309, %f307, %f308, %f308;
	fma.rn.f32 	%f310, %f308, %f309, %f309;
	fma.rn.f32 	%f311, %f309, %f310, %f310;
	fma.rn.f32 	%f312, %f310, %f311, %f311;
	fma.rn.f32 	%f313, %f311, %f312, %f312;
	fma.rn.f32 	%f314, %f312, %f313, %f313;
	fma.rn.f32 	%f315, %f313, %f314, %f314;
	fma.rn.f32 	%f316, %f314, %f315, %f315;
	fma.rn.f32 	%f317, %f315, %f316, %f316;
	fma.rn.f32 	%f318, %f316, %f317, %f317;
	fma.rn.f32 	%f319, %f317, %f318, %f318;
	fma.rn.f32 	%f320, %f318, %f319, %f319;
	fma.rn.f32 	%f321, %f319, %f320, %f320;
	fma.rn.f32 	%f322, %f320, %f321, %f321;
	fma.rn.f32 	%f323, %f321, %f322, %f322;
	fma.rn.f32 	%f324, %f322, %f323, %f323;
	fma.rn.f32 	%f325, %f323, %f324, %f324;
	fma.rn.f32 	%f326, %f324, %f325, %f325;
	fma.rn.f32 	%f327, %f325, %f326, %f326;
	fma.rn.f32 	%f328, %f326, %f327, %f327;
	fma.rn.f32 	%f329, %f327, %f328, %f328;
	fma.rn.f32 	%f330, %f328, %f329, %f329;
	fma.rn.f32 	%f331, %f329, %f330, %f330;
	fma.rn.f32 	%f332, %f330, %f331, %f331;
	fma.rn.f32 	%f333, %f331, %f332, %f332;
	fma.rn.f32 	%f334, %f332, %f333, %f333;
	fma.rn.f32 	%f335, %f333, %f334, %f334;
	fma.rn.f32 	%f336, %f334, %f335, %f335;
	fma.rn.f32 	%f337, %f335, %f336, %f336;
	fma.rn.f32 	%f338, %f336, %f337, %f337;
	fma.rn.f32 	%f339, %f337, %f338, %f338;
	fma.rn.f32 	%f340, %f338, %f339, %f339;
	fma.rn.f32 	%f341, %f339, %f340, %f340;
	fma.rn.f32 	%f342, %f340, %f341, %f341;
	fma.rn.f32 	%f343, %f341, %f342, %f342;
	fma.rn.f32 	%f344, %f342, %f343, %f343;
	fma.rn.f32 	%f345, %f343, %f344, %f344;
	fma.rn.f32 	%f346, %f344, %f345, %f345;
	fma.rn.f32 	%f347, %f345, %f346, %f346;
	fma.rn.f32 	%f348, %f346, %f347, %f347;
	fma.rn.f32 	%f349, %f347, %f348, %f348;
	fma.rn.f32 	%f350, %f348, %f349, %f349;
	fma.rn.f32 	%f351, %f349, %f350, %f350;
	fma.rn.f32 	%f352, %f350, %f351, %f351;
	fma.rn.f32 	%f353, %f351, %f352, %f352;
	fma.rn.f32 	%f354, %f352, %f353, %f353;
	fma.rn.f32 	%f355, %f353, %f354, %f354;
	fma.rn.f32 	%f356, %f354, %f355, %f355;
	fma.rn.f32 	%f357, %f355, %f356, %f356;
	fma.rn.f32 	%f358, %f356, %f357, %f357;
	fma.rn.f32 	%f359, %f357, %f358, %f358;
	fma.rn.f32 	%f360, %f358, %f359, %f359;
	fma.rn.f32 	%f361, %f359, %f360, %f360;
	fma.rn.f32 	%f362, %f360, %f361, %f361;
	fma.rn.f32 	%f363, %f361, %f362, %f362;
	fma.rn.f32 	%f364, %f362, %f363, %f363;
	fma.rn.f32 	%f365, %f363, %f364, %f364;
	fma.rn.f32 	%f366, %f364, %f365, %f365;
	fma.rn.f32 	%f367, %f365, %f366, %f366;
	fma.rn.f32 	%f368, %f366, %f367, %f367;
	fma.rn.f32 	%f369, %f367, %f368, %f368;
	fma.rn.f32 	%f370, %f368, %f369, %f369;
	fma.rn.f32 	%f371, %f369, %f370, %f370;
	fma.rn.f32 	%f372, %f370, %f371, %f371;
	fma.rn.f32 	%f373, %f371, %f372, %f372;
	fma.rn.f32 	%f374, %f372, %f373, %f373;
	fma.rn.f32 	%f375, %f373, %f374, %f374;
	fma.rn.f32 	%f376, %f374, %f375, %f375;
	fma.rn.f32 	%f377, %f375, %f376, %f376;
	fma.rn.f32 	%f378, %f376, %f377, %f377;
	fma.rn.f32 	%f379, %f377, %f378, %f378;
	fma.rn.f32 	%f380, %f378, %f379, %f379;
	fma.rn.f32 	%f381, %f379, %f380, %f380;
	fma.rn.f32 	%f382, %f380, %f381, %f381;
	fma.rn.f32 	%f383, %f381, %f382, %f382;
	fma.rn.f32 	%f384, %f382, %f383, %f383;
	fma.rn.f32 	%f385, %f383, %f384, %f384;
	fma.rn.f32 	%f386, %f384, %f385, %f385;
	fma.rn.f32 	%f387, %f385, %f386, %f386;
	fma.rn.f32 	%f388, %f386, %f387, %f387;
	fma.rn.f32 	%f389, %f387, %f388, %f388;
	fma.rn.f32 	%f390, %f388, %f389, %f389;
	fma.rn.f32 	%f391, %f389, %f390, %f390;
	fma.rn.f32 	%f392, %f390, %f391, %f391;
	fma.rn.f32 	%f393, %f391, %f392, %f392;
	fma.rn.f32 	%f394, %f392, %f393, %f393;
	fma.rn.f32 	%f395, %f393, %f394, %f394;
	fma.rn.f32 	%f396, %f394, %f395, %f395;
	fma.rn.f32 	%f397, %f395, %f396, %f396;
	fma.rn.f32 	%f398, %f396, %f397, %f397;
	fma.rn.f32 	%f399, %f397, %f398, %f398;
	fma.rn.f32 	%f400, %f398, %f399, %f399;
	fma.rn.f32 	%f401, %f399, %f400, %f400;
	fma.rn.f32 	%f402, %f400, %f401, %f401;
	fma.rn.f32 	%f403, %f401, %f402, %f402;
	fma.rn.f32 	%f404, %f402, %f403, %f403;
	fma.rn.f32 	%f405, %f403, %f404, %f404;
	fma.rn.f32 	%f406, %f404, %f405, %f405;
	fma.rn.f32 	%f407, %f405, %f406, %f406;
	fma.rn.f32 	%f408, %f406, %f407, %f407;
	fma.rn.f32 	%f409, %f407, %f408, %f408;
	fma.rn.f32 	%f410, %f408, %f409, %f409;
	fma.rn.f32 	%f411, %f409, %f410, %f410;
	fma.rn.f32 	%f412, %f410, %f411, %f411;
	fma.rn.f32 	%f413, %f411, %f412, %f412;
	fma.rn.f32 	%f414, %f412, %f413, %f413;
	fma.rn.f32 	%f415, %f413, %f414, %f414;
	fma.rn.f32 	%f416, %f414, %f415, %f415;
	fma.rn.f32 	%f417, %f415, %f416, %f416;
	fma.rn.f32 	%f418, %f416, %f417, %f417;
	fma.rn.f32 	%f419, %f417, %f418, %f418;
	fma.rn.f32 	%f420, %f418, %f419, %f419;
	fma.rn.f32 	%f421, %f419, %f420, %f420;
	fma.rn.f32 	%f422, %f420, %f421, %f421;
	fma.rn.f32 	%f423, %f421, %f422, %f422;
	fma.rn.f32 	%f424, %f422, %f423, %f423;
	fma.rn.f32 	%f425, %f423, %f424, %f424;
	fma.rn.f32 	%f426, %f424, %f425, %f425;
	fma.rn.f32 	%f427, %f425, %f426, %f426;
	fma.rn.f32 	%f428, %f426, %f427, %f427;
	fma.rn.f32 	%f429, %f427, %f428, %f428;
	fma.rn.f32 	%f430, %f428, %f429, %f429;
	fma.rn.f32 	%f431, %f429, %f430, %f430;
	fma.rn.f32 	%f432, %f430, %f431, %f431;
	fma.rn.f32 	%f433, %f431, %f432, %f432;
	fma.rn.f32 	%f434, %f432, %f433, %f433;
	fma.rn.f32 	%f435, %f433, %f434, %f434;
	fma.rn.f32 	%f436, %f434, %f435, %f435;
	fma.rn.f32 	%f437, %f435, %f436, %f436;
	fma.rn.f32 	%f438, %f436, %f437, %f437;
	fma.rn.f32 	%f439, %f437, %f438, %f438;
	fma.rn.f32 	%f440, %f438, %f439, %f439;
	fma.rn.f32 	%f441, %f439, %f440, %f440;
	fma.rn.f32 	%f442, %f440, %f441, %f441;
	fma.rn.f32 	%f443, %f441, %f442, %f442;
	fma.rn.f32 	%f444, %f442, %f443, %f443;
	fma.rn.f32 	%f445, %f443, %f444, %f444;
	fma.rn.f32 	%f446, %f444, %f445, %f445;
	fma.rn.f32 	%f447, %f445, %f446, %f446;
	fma.rn.f32 	%f448, %f446, %f447, %f447;
	fma.rn.f32 	%f449, %f447, %f448, %f448;
	fma.rn.f32 	%f450, %f448, %f449, %f449;
	fma.rn.f32 	%f451, %f449, %f450, %f450;
	fma.rn.f32 	%f452, %f450, %f451, %f451;
	fma.rn.f32 	%f453, %f451, %f452, %f452;
	fma.rn.f32 	%f454, %f452, %f453, %f453;
	fma.rn.f32 	%f455, %f453, %f454, %f454;
	fma.rn.f32 	%f456, %f454, %f455, %f455;
	fma.rn.f32 	%f457, %f455, %f456, %f456;
	fma.rn.f32 	%f458, %f456, %f457, %f457;
	fma.rn.f32 	%f459, %f457, %f458, %f458;
	fma.rn.f32 	%f460, %f458, %f459, %f459;
	fma.rn.f32 	%f461, %f459, %f460, %f460;
	fma.rn.f32 	%f462, %f460, %f461, %f461;
	fma.rn.f32 	%f463, %f461, %f462, %f462;
	fma.rn.f32 	%f464, %f462, %f463, %f463;
	fma.rn.f32 	%f465, %f463, %f464, %f464;
	fma.rn.f32 	%f466, %f464, %f465, %f465;
	fma.rn.f32 	%f467, %f465, %f466, %f466;
	fma.rn.f32 	%f468, %f466, %f467, %f467;
	fma.rn.f32 	%f469, %f467, %f468, %f468;
	fma.rn.f32 	%f470, %f468, %f469, %f469;
	fma.rn.f32 	%f471, %f469, %f470, %f470;
	fma.rn.f32 	%f472, %f470, %f471, %f471;
	fma.rn.f32 	%f473, %f471, %f472, %f472;
	fma.rn.f32 	%f474, %f472, %f473, %f473;
	fma.rn.f32 	%f475, %f473, %f474, %f474;
	fma.rn.f32 	%f476, %f474, %f475, %f475;
	fma.rn.f32 	%f477, %f475, %f476, %f476;
	fma.rn.f32 	%f478, %f476, %f477, %f477;
	fma.rn.f32 	%f479, %f477, %f478, %f478;
	fma.rn.f32 	%f480, %f478, %f479, %f479;
	fma.rn.f32 	%f481, %f479, %f480, %f480;
	fma.rn.f32 	%f482, %f480, %f481, %f481;
	fma.rn.f32 	%f483, %f481, %f482, %f482;
	fma.rn.f32 	%f484, %f482, %f483, %f483;
	fma.rn.f32 	%f485, %f483, %f484, %f484;
	fma.rn.f32 	%f486, %f484, %f485, %f485;
	fma.rn.f32 	%f487, %f485, %f486, %f486;
	fma.rn.f32 	%f488, %f486, %f487, %f487;
	fma.rn.f32 	%f489, %f487, %f488, %f488;
	fma.rn.f32 	%f490, %f488, %f489, %f489;
	fma.rn.f32 	%f491, %f489, %f490, %f490;
	fma.rn.f32 	%f492, %f490, %f491, %f491;
	fma.rn.f32 	%f493, %f491, %f492, %f492;
	fma.rn.f32 	%f494, %f492, %f493, %f493;
	fma.rn.f32 	%f495, %f493, %f494, %f494;
	fma.rn.f32 	%f496, %f494, %f495, %f495;
	fma.rn.f32 	%f497, %f495, %f496, %f496;
	fma.rn.f32 	%f498, %f496, %f497, %f497;
	fma.rn.f32 	%f499, %f497, %f498, %f498;
	fma.rn.f32 	%f500, %f498, %f499, %f499;
	fma.rn.f32 	%f501, %f499, %f500, %f500;
	fma.rn.f32 	%f502, %f500, %f501, %f501;
	fma.rn.f32 	%f503, %f501, %f502, %f502;
	fma.rn.f32 	%f504, %f502, %f503, %f503;
	fma.rn.f32 	%f505, %f503, %f504, %f504;
	fma.rn.f32 	%f506, %f504, %f505, %f505;
	fma.rn.f32 	%f507, %f505, %f506, %f506;
	fma.rn.f32 	%f508, %f506, %f507, %f507;
	fma.rn.f32 	%f509, %f507, %f508, %f508;
	fma.rn.f32 	%f510, %f508, %f509, %f509;
	fma.rn.f32 	%f511, %f509, %f510, %f510;
	fma.rn.f32 	%f512, %f510, %f511, %f511;
	fma.rn.f32 	%f513, %f511, %f512, %f512;
	fma.rn.f32 	%f514, %f512, %f513, %f513;
	fma.rn.f32 	%f515, %f513, %f514, %f514;
	fma.rn.f32 	%f516, %f514, %f515, %f515;
	fma.rn.f32 	%f517, %f515, %f516, %f516;
	fma.rn.f32 	%f518, %f516, %f517, %f517;
	fma.rn.f32 	%f519, %f517, %f518, %f518;
	fma.rn.f32 	%f520, %f518, %f519, %f519;
	fma.rn.f32 	%f521, %f519, %f520, %f520;
	fma.rn.f32 	%f522, %f520, %f521, %f521;
	fma.rn.f32 	%f523, %f521, %f522, %f522;
	fma.rn.f32 	%f524, %f522, %f523, %f523;
	fma.rn.f32 	%f525, %f523, %f524, %f524;
	fma.rn.f32 	%f526, %f524, %f525, %f525;
	fma.rn.f32 	%f527, %f525, %f526, %f526;
	fma.rn.f32 	%f528, %f526, %f527, %f527;
	fma.rn.f32 	%f529, %f527, %f528, %f528;
	fma.rn.f32 	%f530, %f528, %f529, %f529;
	fma.rn.f32 	%f531, %f529, %f530, %f530;
	fma.rn.f32 	%f532, %f530, %f531, %f531;
	fma.rn.f32 	%f533, %f531, %f532, %f532;
	fma.rn.f32 	%f534, %f532, %f533, %f533;
	fma.rn.f32 	%f535, %f533, %f534, %f534;
	fma.rn.f32 	%f536, %f534, %f535, %f535;
	fma.rn.f32 	%f537, %f535, %f536, %f536;
	fma.rn.f32 	%f538, %f536, %f537, %f537;
	fma.rn.f32 	%f539, %f537, %f538, %f538;
	fma.rn.f32 	%f540, %f538, %f539, %f539;
	fma.rn.f32 	%f541, %f539, %f540, %f540;
	fma.rn.f32 	%f542, %f540, %f541, %f541;
	fma.rn.f32 	%f543, %f541, %f542, %f542;
	fma.rn.f32 	%f544, %f542, %f543, %f543;
	fma.rn.f32 	%f545, %f543, %f544, %f544;
	fma.rn.f32 	%f546, %f544, %f545, %f545;
	fma.rn.f32 	%f547, %f545, %f546, %f546;
	fma.rn.f32 	%f548, %f546, %f547, %f547;
	fma.rn.f32 	%f549, %f547, %f548, %f548;
	fma.rn.f32 	%f550, %f548, %f549, %f549;
	fma.rn.f32 	%f551, %f549, %f550, %f550;
	fma.rn.f32 	%f552, %f550, %f551, %f551;
	fma.rn.f32 	%f553, %f551, %f552, %f552;
	fma.rn.f32 	%f554, %f552, %f553, %f553;
	fma.rn.f32 	%f555, %f553, %f554, %f554;
	fma.rn.f32 	%f556, %f554, %f555, %f555;
	fma.rn.f32 	%f557, %f555, %f556, %f556;
	fma.rn.f32 	%f558, %f556, %f557, %f557;
	fma.rn.f32 	%f559, %f557, %f558, %f558;
	fma.rn.f32 	%f560, %f558, %f559, %f559;
	fma.rn.f32 	%f561, %f559, %f560, %f560;
	fma.rn.f32 	%f562, %f560, %f561, %f561;
	fma.rn.f32 	%f563, %f561, %f562, %f562;
	fma.rn.f32 	%f564, %f562, %f563, %f563;
	fma.rn.f32 	%f565, %f563, %f564, %f564;
	fma.rn.f32 	%f566, %f564, %f565, %f565;
	fma.rn.f32 	%f567, %f565, %f566, %f566;
	fma.rn.f32 	%f568, %f566, %f567, %f567;
	fma.rn.f32 	%f569, %f567, %f568, %f568;
	fma.rn.f32 	%f570, %f568, %f569, %f569;
	fma.rn.f32 	%f571, %f569, %f570, %f570;
	fma.rn.f32 	%f572, %f570, %f571, %f571;
	fma.rn.f32 	%f573, %f571, %f572, %f572;
	fma.rn.f32 	%f574, %f572, %f573, %f573;
	fma.rn.f32 	%f575, %f573, %f574, %f574;
	fma.rn.f32 	%f576, %f574, %f575, %f575;
	fma.rn.f32 	%f577, %f575, %f576, %f576;
	fma.rn.f32 	%f578, %f576, %f577, %f577;
	fma.rn.f32 	%f579, %f577, %f578, %f578;
	fma.rn.f32 	%f580, %f578, %f579, %f579;
	fma.rn.f32 	%f581, %f579, %f580, %f580;
	fma.rn.f32 	%f582, %f580, %f581, %f581;
	fma.rn.f32 	%f583, %f581, %f582, %f582;
	fma.rn.f32 	%f584, %f582, %f583, %f583;
	fma.rn.f32 	%f585, %f583, %f584, %f584;
	fma.rn.f32 	%f586, %f584, %f585, %f585;
	fma.rn.f32 	%f587, %f585, %f586, %f586;
	fma.rn.f32 	%f588, %f586, %f587, %f587;
	fma.rn.f32 	%f589, %f587, %f588, %f588;
	fma.rn.f32 	%f590, %f588, %f589, %f589;
	fma.rn.f32 	%f591, %f589, %f590, %f590;
	fma.rn.f32 	%f592, %f590, %f591, %f591;
	fma.rn.f32 	%f593, %f591, %f592, %f592;
	fma.rn.f32 	%f594, %f592, %f593, %f593;
	fma.rn.f32 	%f595, %f593, %f594, %f594;
	fma.rn.f32 	%f596, %f594, %f595, %f595;
	fma.rn.f32 	%f597, %f595, %f596, %f596;
	fma.rn.f32 	%f598, %f596, %f597, %f597;
	fma.rn.f32 	%f599, %f597, %f598, %f598;
	fma.rn.f32 	%f600, %f598, %f599, %f599;
	fma.rn.f32 	%f601, %f599, %f600, %f600;
	fma.rn.f32 	%f602, %f600, %f601, %f601;
	fma.rn.f32 	%f603, %f601, %f602, %f602;
	fma.rn.f32 	%f604, %f602, %f603, %f603;
	fma.rn.f32 	%f605, %f603, %f604, %f604;
	fma.rn.f32 	%f606, %f604, %f605, %f605;
	fma.rn.f32 	%f607, %f605, %f606, %f606;
	fma.rn.f32 	%f608, %f606, %f607, %f607;
	fma.rn.f32 	%f609, %f607, %f608, %f608;
	fma.rn.f32 	%f610, %f608, %f609, %f609;
	fma.rn.f32 	%f611, %f609, %f610, %f610;
	fma.rn.f32 	%f612, %f610, %f611, %f611;
	fma.rn.f32 	%f613, %f611, %f612, %f612;
	fma.rn.f32 	%f614, %f612, %f613, %f613;
	fma.rn.f32 	%f615, %f613, %f614, %f614;
	fma.rn.f32 	%f616, %f614, %f615, %f615;
	fma.rn.f32 	%f617, %f615, %f616, %f616;
	fma.rn.f32 	%f618, %f616, %f617, %f617;
	fma.rn.f32 	%f619, %f617, %f618, %f618;
	fma.rn.f32 	%f620, %f618, %f619, %f619;
	fma.rn.f32 	%f621, %f619, %f620, %f620;
	fma.rn.f32 	%f622, %f620, %f621, %f621;
	fma.rn.f32 	%f623, %f621, %f622, %f622;
	fma.rn.f32 	%f624, %f622, %f623, %f623;
	fma.rn.f32 	%f625, %f623, %f624, %f624;
	fma.rn.f32 	%f626, %f624, %f625, %f625;
	fma.rn.f32 	%f627, %f625, %f626, %f626;
	fma.rn.f32 	%f628, %f626, %f627, %f627;
	fma.rn.f32 	%f629, %f627, %f628, %f628;
	fma.rn.f32 	%f630, %f628, %f629, %f629;
	fma.rn.f32 	%f631, %f629, %f630, %f630;
	fma.rn.f32 	%f632, %f630, %f631, %f631;
	fma.rn.f32 	%f633, %f631, %f632, %f632;
	fma.rn.f32 	%f634, %f632, %f633, %f633;
	fma.rn.f32 	%f635, %f633, %f634, %f634;
	fma.rn.f32 	%f636, %f634, %f635, %f635;
	fma.rn.f32 	%f637, %f635, %f636, %f636;
	fma.rn.f32 	%f638, %f636, %f637, %f637;
	fma.rn.f32 	%f639, %f637, %f638, %f638;
	fma.rn.f32 	%f640, %f638, %f639, %f639;
	fma.rn.f32 	%f641, %f639, %f640, %f640;
	fma.rn.f32 	%f642, %f640, %f641, %f641;
	fma.rn.f32 	%f643, %f641, %f642, %f642;
	fma.rn.f32 	%f644, %f642, %f643, %f643;
	fma.rn.f32 	%f645, %f643, %f644, %f644;
	fma.rn.f32 	%f646, %f644, %f645, %f645;
	fma.rn.f32 	%f647, %f645, %f646, %f646;
	fma.rn.f32 	%f648, %f646, %f647, %f647;
	fma.rn.f32 	%f649, %f647, %f648, %f648;
	fma.rn.f32 	%f650, %f648, %f649, %f649;
	fma.rn.f32 	%f651, %f649, %f650, %f650;
	fma.rn.f32 	%f652, %f650, %f651, %f651;
	fma.rn.f32 	%f653, %f651, %f652, %f652;
	fma.rn.f32 	%f654, %f652, %f653, %f653;
	fma.rn.f32 	%f655, %f653, %f654, %f654;
	fma.rn.f32 	%f656, %f654, %f655, %f655;
	fma.rn.f32 	%f657, %f655, %f656, %f656;
	fma.rn.f32 	%f658, %f656, %f657, %f657;
	fma.rn.f32 	%f659, %f657, %f658, %f658;
	fma.rn.f32 	%f660, %f658, %f659, %f659;
	fma.rn.f32 	%f661, %f659, %f660, %f660;
	fma.rn.f32 	%f662, %f660, %f661, %f661;
	fma.rn.f32 	%f663, %f661, %f662, %f662;
	fma.rn.f32 	%f664, %f662, %f663, %f663;
	fma.rn.f32 	%f665, %f663, %f664, %f664;
	fma.rn.f32 	%f666, %f664, %f665, %f665;
	fma.rn.f32 	%f667, %f665, %f666, %f666;
	fma.rn.f32 	%f668, %f666, %f667, %f667;
	fma.rn.f32 	%f669, %f667, %f668, %f668;
	fma.rn.f32 	%f670, %f668, %f669, %f669;
	fma.rn.f32 	%f671, %f669, %f670, %f670;
	fma.rn.f32 	%f672, %f670, %f671, %f671;
	fma.rn.f32 	%f673, %f671, %f672, %f672;
	fma.rn.f32 	%f674, %f672, %f673, %f673;
	fma.rn.f32 	%f675, %f673, %f674, %f674;
	fma.rn.f32 	%f676, %f674, %f675, %f675;
	fma.rn.f32 	%f677, %f675, %f676, %f676;
	fma.rn.f32 	%f678, %f676, %f677, %f677;
	fma.rn.f32 	%f679, %f677, %f678, %f678;
	fma.rn.f32 	%f680, %f678, %f679, %f679;
	fma.rn.f32 	%f681, %f679, %f680, %f680;
	fma.rn.f32 	%f682, %f680, %f681, %f681;
	fma.rn.f32 	%f683, %f681, %f682, %f682;
	fma.rn.f32 	%f684, %f682, %f683, %f683;
	fma.rn.f32 	%f685, %f683, %f684, %f684;
	fma.rn.f32 	%f686, %f684, %f685, %f685;
	fma.rn.f32 	%f687, %f685, %f686, %f686;
	fma.rn.f32 	%f688, %f686, %f687, %f687;
	fma.rn.f32 	%f689, %f687, %f688, %f688;
	fma.rn.f32 	%f690, %f688, %f689, %f689;
	fma.rn.f32 	%f691, %f689, %f690, %f690;
	fma.rn.f32 	%f692, %f690, %f691, %f691;
	fma.rn.f32 	%f693, %f691, %f692, %f692;
	fma.rn.f32 	%f694, %f692, %f693, %f693;
	fma.rn.f32 	%f695, %f693, %f694, %f694;
	fma.rn.f32 	%f696, %f694, %f695, %f695;
	fma.rn.f32 	%f697, %f695, %f696, %f696;
	fma.rn.f32 	%f698, %f696, %f697, %f697;
	fma.rn.f32 	%f699, %f697, %f698, %f698;
	fma.rn.f32 	%f700, %f698, %f699, %f699;
	fma.rn.f32 	%f701, %f699, %f700, %f700;
	fma.rn.f32 	%f702, %f700, %f701, %f701;
	fma.rn.f32 	%f703, %f701, %f702, %f702;
	fma.rn.f32 	%f704, %f702, %f703, %f703;
	fma.rn.f32 	%f705, %f703, %f704, %f704;
	fma.rn.f32 	%f706, %f704, %f705, %f705;
	fma.rn.f32 	%f707, %f705, %f706, %f706;
	fma.rn.f32 	%f708, %f706, %f707, %f707;
	fma.rn.f32 	%f709, %f707, %f708, %f708;
	fma.rn.f32 	%f710, %f708, %f709, %f709;
	fma.rn.f32 	%f711, %f709, %f710, %f710;
	fma.rn.f32 	%f712, %f710, %f711, %f711;
	fma.rn.f32 	%f713, %f711, %f712, %f712;
	fma.rn.f32 	%f714, %f712, %f713, %f713;
	fma.rn.f32 	%f715, %f713, %f714, %f714;
	fma.rn.f32 	%f716, %f714, %f715, %f715;
	fma.rn.f32 	%f717, %f715, %f716, %f716;
	fma.rn.f32 	%f718, %f716, %f717, %f717;
	fma.rn.f32 	%f719, %f717, %f718, %f718;
	fma.rn.f32 	%f720, %f718, %f719, %f719;
	fma.rn.f32 	%f721, %f719, %f720, %f720;
	fma.rn.f32 	%f722, %f720, %f721, %f721;
	fma.rn.f32 	%f723, %f721, %f722, %f722;
	fma.rn.f32 	%f724, %f722, %f723, %f723;
	fma.rn.f32 	%f725, %f723, %f724, %f724;
	fma.rn.f32 	%f726, %f724, %f725, %f725;
	fma.rn.f32 	%f727, %f725, %f726, %f726;
	fma.rn.f32 	%f728, %f726, %f727, %f727;
	fma.rn.f32 	%f729, %f727, %f728, %f728;
	fma.rn.f32 	%f730, %f728, %f729, %f729;
	fma.rn.f32 	%f731, %f729, %f730, %f730;
	fma.rn.f32 	%f732, %f730, %f731, %f731;
	fma.rn.f32 	%f733, %f731, %f732, %f732;
	fma.rn.f32 	%f734, %f732, %f733, %f733;
	fma.rn.f32 	%f735, %f733, %f734, %f734;
	fma.rn.f32 	%f736, %f734, %f735, %f735;
	fma.rn.f32 	%f737, %f735, %f736, %f736;
	fma.rn.f32 	%f738, %f736, %f737, %f737;
	fma.rn.f32 	%f739, %f737, %f738, %f738;
	fma.rn.f32 	%f740, %f738, %f739, %f739;
	fma.rn.f32 	%f741, %f739, %f740, %f740;
	fma.rn.f32 	%f742, %f740, %f741, %f741;
	fma.rn.f32 	%f743, %f741, %f742, %f742;
	fma.rn.f32 	%f744, %f742, %f743, %f743;
	fma.rn.f32 	%f745, %f743, %f744, %f744;
	fma.rn.f32 	%f746, %f744, %f745, %f745;
	fma.rn.f32 	%f747, %f745, %f746, %f746;
	fma.rn.f32 	%f748, %f746, %f747, %f747;
	fma.rn.f32 	%f749, %f747, %f748, %f748;
	fma.rn.f32 	%f750, %f748, %f749, %f749;
	fma.rn.f32 	%f751, %f749, %f750, %f750;
	fma.rn.f32 	%f752, %f750, %f751, %f751;
	fma.rn.f32 	%f753, %f751, %f752, %f752;
	fma.rn.f32 	%f754, %f752, %f753, %f753;
	fma.rn.f32 	%f755, %f753, %f754, %f754;
	fma.rn.f32 	%f756, %f754, %f755, %f755;
	fma.rn.f32 	%f757, %f755, %f756, %f756;
	fma.rn.f32 	%f758, %f756, %f757, %f757;
	fma.rn.f32 	%f759, %f757, %f758, %f758;
	fma.rn.f32 	%f760, %f758, %f759, %f759;
	fma.rn.f32 	%f761, %f759, %f760, %f760;
	fma.rn.f32 	%f762, %f760, %f761, %f761;
	fma.rn.f32 	%f763, %f761, %f762, %f762;
	fma.rn.f32 	%f764, %f762, %f763, %f763;
	fma.rn.f32 	%f765, %f763, %f764, %f764;
	fma.rn.f32 	%f766, %f764, %f765, %f765;
	fma.rn.f32 	%f767, %f765, %f766, %f766;
	fma.rn.f32 	%f768, %f766, %f767, %f767;
	fma.rn.f32 	%f769, %f767, %f768, %f768;
	fma.rn.f32 	%f770, %f768, %f769, %f769;
	fma.rn.f32 	%f771, %f769, %f770, %f770;
	fma.rn.f32 	%f772, %f770, %f771, %f771;
	fma.rn.f32 	%f773, %f771, %f772, %f772;
	fma.rn.f32 	%f774, %f772, %f773, %f773;
	fma.rn.f32 	%f775, %f773, %f774, %f774;
	fma.rn.f32 	%f776, %f774, %f775, %f775;
	fma.rn.f32 	%f777, %f775, %f776, %f776;
	fma.rn.f32 	%f778, %f776, %f777, %f777;
	fma.rn.f32 	%f779, %f777, %f778, %f778;
	fma.rn.f32 	%f780, %f778, %f779, %f779;
	fma.rn.f32 	%f781, %f779, %f780, %f780;
	fma.rn.f32 	%f782, %f780, %f781, %f781;
	fma.rn.f32 	%f783, %f781, %f782, %f782;
	fma.rn.f32 	%f784, %f782, %f783, %f783;
	fma.rn.f32 	%f785, %f783, %f784, %f784;
	fma.rn.f32 	%f786, %f784, %f785, %f785;
	fma.rn.f32 	%f787, %f785, %f786, %f786;
	fma.rn.f32 	%f788, %f786, %f787, %f787;
	fma.rn.f32 	%f789, %f787, %f788, %f788;
	fma.rn.f32 	%f790, %f788, %f789, %f789;
	fma.rn.f32 	%f791, %f789, %f790, %f790;
	fma.rn.f32 	%f792, %f790, %f791, %f791;
	fma.rn.f32 	%f793, %f791, %f792, %f792;
	fma.rn.f32 	%f794, %f792, %f793, %f793;
	fma.rn.f32 	%f795, %f793, %f794, %f794;
	fma.rn.f32 	%f796, %f794, %f795, %f795;
	fma.rn.f32 	%f797, %f795, %f796, %f796;
	fma.rn.f32 	%f798, %f796, %f797, %f797;
	fma.rn.f32 	%f799, %f797, %f798, %f798;
	fma.rn.f32 	%f800, %f798, %f799, %f799;
	fma.rn.f32 	%f801, %f799, %f800, %f800;
	fma.rn.f32 	%f802, %f800, %f801, %f801;
	fma.rn.f32 	%f803, %f801, %f802, %f802;
	fma.rn.f32 	%f804, %f802, %f803, %f803;
	fma.rn.f32 	%f805, %f803, %f804, %f804;
	fma.rn.f32 	%f806, %f804, %f805, %f805;
	fma.rn.f32 	%f807, %f805, %f806, %f806;
	fma.rn.f32 	%f808, %f806, %f807, %f807;
	fma.rn.f32 	%f809, %f807, %f808, %f808;
	fma.rn.f32 	%f810, %f808, %f809, %f809;
	fma.rn.f32 	%f811, %f809, %f810, %f810;
	fma.rn.f32 	%f812, %f810, %f811, %f811;
	fma.rn.f32 	%f813, %f811, %f812, %f812;
	fma.rn.f32 	%f814, %f812, %f813, %f813;
	fma.rn.f32 	%f815, %f813, %f814, %f814;
	fma.rn.f32 	%f816, %f814, %f815, %f815;
	fma.rn.f32 	%f817, %f815, %f816, %f816;
	fma.rn.f32 	%f818, %f816, %f817, %f817;
	fma.rn.f32 	%f819, %f817, %f818, %f818;
	fma.rn.f32 	%f820, %f818, %f819, %f819;
	fma.rn.f32 	%f821, %f819, %f820, %f820;
	fma.rn.f32 	%f822, %f820, %f821, %f821;
	fma.rn.f32 	%f823, %f821, %f822, %f822;
	fma.rn.f32 	%f824, %f822, %f823, %f823;
	fma.rn.f32 	%f825, %f823, %f824, %f824;
	fma.rn.f32 	%f826, %f824, %f825, %f825;
	fma.rn.f32 	%f827, %f825, %f826, %f826;
	fma.rn.f32 	%f828, %f826, %f827, %f827;
	fma.rn.f32 	%f829, %f827, %f828, %f828;
	fma.rn.f32 	%f830, %f828, %f829, %f829;
	fma.rn.f32 	%f831, %f829, %f830, %f830;
	fma.rn.f32 	%f832, %f830, %f831, %f831;
	fma.rn.f32 	%f833, %f831, %f832, %f832;
	fma.rn.f32 	%f834, %f832, %f833, %f833;
	fma.rn.f32 	%f835, %f833, %f834, %f834;
	fma.rn.f32 	%f836, %f834, %f835, %f835;
	fma.rn.f32 	%f837, %f835, %f836, %f836;
	fma.rn.f32 	%f838, %f836, %f837, %f837;
	fma.rn.f32 	%f839, %f837, %f838, %f838;
	fma.rn.f32 	%f840, %f838, %f839, %f839;
	fma.rn.f32 	%f841, %f839, %f840, %f840;
	fma.rn.f32 	%f842, %f840, %f841, %f841;
	fma.rn.f32 	%f843, %f841, %f842, %f842;
	fma.rn.f32 	%f844, %f842, %f843, %f843;
	fma.rn.f32 	%f845, %f843, %f844, %f844;
	fma.rn.f32 	%f846, %f844, %f845, %f845;
	fma.rn.f32 	%f847, %f845, %f846, %f846;
	fma.rn.f32 	%f848, %f846, %f847, %f847;
	fma.rn.f32 	%f849, %f847, %f848, %f848;
	fma.rn.f32 	%f850, %f848, %f849, %f849;
	fma.rn.f32 	%f851, %f849, %f850, %f850;
	fma.rn.f32 	%f852, %f850, %f851, %f851;
	fma.rn.f32 	%f853, %f851, %f852, %f852;
	fma.rn.f32 	%f854, %f852, %f853, %f853;
	fma.rn.f32 	%f855, %f853, %f854, %f854;
	fma.rn.f32 	%f856, %f854, %f855, %f855;
	fma.rn.f32 	%f857, %f855, %f856, %f856;
	fma.rn.f32 	%f858, %f856, %f857, %f857;
	fma.rn.f32 	%f859, %f857, %f858, %f858;
	fma.rn.f32 	%f860, %f858, %f859, %f859;
	fma.rn.f32 	%f861, %f859, %f860, %f860;
	fma.rn.f32 	%f862, %f860, %f861, %f861;
	fma.rn.f32 	%f863, %f861, %f862, %f862;
	fma.rn.f32 	%f864, %f862, %f863, %f863;
	fma.rn.f32 	%f865, %f863, %f864, %f864;
	fma.rn.f32 	%f866, %f864, %f865, %f865;
	fma.rn.f32 	%f867, %f865, %f866, %f866;
	fma.rn.f32 	%f868, %f866, %f867, %f867;
	fma.rn.f32 	%f869, %f867, %f868, %f868;
	fma.rn.f32 	%f870, %f868, %f869, %f869;
	fma.rn.f32 	%f871, %f869, %f870, %f870;
	fma.rn.f32 	%f872, %f870, %f871, %f871;
	fma.rn.f32 	%f873, %f871, %f872, %f872;
	fma.rn.f32 	%f874, %f872, %f873, %f873;
	fma.rn.f32 	%f875, %f873, %f874, %f874;
	fma.rn.f32 	%f876, %f874, %f875, %f875;
	fma.rn.f32 	%f877, %f875, %f876, %f876;
	fma.rn.f32 	%f878, %f876, %f877, %f877;
	fma.rn.f32 	%f879, %f877, %f878, %f878;
	fma.rn.f32 	%f880, %f878, %f879, %f879;
	fma.rn.f32 	%f881, %f879, %f880, %f880;
	fma.rn.f32 	%f882, %f880, %f881, %f881;
	fma.rn.f32 	%f883, %f881, %f882, %f882;
	fma.rn.f32 	%f884, %f882, %f883, %f883;
	fma.rn.f32 	%f885, %f883, %f884, %f884;
	fma.rn.f32 	%f886, %f884, %f885, %f885;
	fma.rn.f32 	%f887, %f885, %f886, %f886;
	fma.rn.f32 	%f888, %f886, %f887, %f887;
	fma.rn.f32 	%f889, %f887, %f888, %f888;
	fma.rn.f32 	%f890, %f888, %f889, %f889;
	fma.rn.f32 	%f891, %f889, %f890, %f890;
	fma.rn.f32 	%f892, %f890, %f891, %f891;
	fma.rn.f32 	%f893, %f891, %f892, %f892;
	fma.rn.f32 	%f894, %f892, %f893, %f893;
	fma.rn.f32 	%f895, %f893, %f894, %f894;
	fma.rn.f32 	%f896, %f894, %f895, %f895;
	fma.rn.f32 	%f897, %f895, %f896, %f896;
	fma.rn.f32 	%f898, %f896, %f897, %f897;
	fma.rn.f32 	%f899, %f897, %f898, %f898;
	fma.rn.f32 	%f900, %f898, %f899, %f899;
	fma.rn.f32 	%f901, %f899, %f900, %f900;
	fma.rn.f32 	%f902, %f900, %f901, %f901;
	fma.rn.f32 	%f903, %f901, %f902, %f902;
	fma.rn.f32 	%f904, %f902, %f903, %f903;
	fma.rn.f32 	%f905, %f903, %f904, %f904;
	fma.rn.f32 	%f906, %f904, %f905, %f905;
	fma.rn.f32 	%f907, %f905, %f906, %f906;
	fma.rn.f32 	%f908, %f906, %f907, %f907;
	fma.rn.f32 	%f909, %f907, %f908, %f908;
	fma.rn.f32 	%f910, %f908, %f909, %f909;
	fma.rn.f32 	%f911, %f909, %f910, %f910;
	fma.rn.f32 	%f912, %f910, %f911, %f911;
	fma.rn.f32 	%f913, %f911, %f912, %f912;
	fma.rn.f32 	%f914, %f912, %f913, %f913;
	fma.rn.f32 	%f915, %f913, %f914, %f914;
	fma.rn.f32 	%f916, %f914, %f915, %f915;
	fma.rn.f32 	%f917, %f915, %f916, %f916;
	fma.rn.f32 	%f918, %f916, %f917, %f917;
	fma.rn.f32 	%f919, %f917, %f918, %f918;
	fma.rn.f32 	%f920, %f918, %f919, %f919;
	fma.rn.f32 	%f921, %f919, %f920, %f920;
	fma.rn.f32 	%f922, %f920, %f921, %f921;
	fma.rn.f32 	%f923, %f921, %f922, %f922;
	fma.rn.f32 	%f924, %f922, %f923, %f923;
	fma.rn.f32 	%f925, %f923, %f924, %f924;
	fma.rn.f32 	%f926, %f924, %f925, %f925;
	fma.rn.f32 	%f927, %f925, %f926, %f926;
	fma.rn.f32 	%f928, %f926, %f927, %f927;
	fma.rn.f32 	%f929, %f927, %f928, %f928;
	fma.rn.f32 	%f930, %f928, %f929, %f929;
	fma.rn.f32 	%f931, %f929, %f930, %f930;
	fma.rn.f32 	%f932, %f930, %f931, %f931;
	fma.rn.f32 	%f933, %f931, %f932, %f932;
	fma.rn.f32 	%f934, %f932, %f933, %f933;
	fma.rn.f32 	%f935, %f933, %f934, %f934;
	fma.rn.f32 	%f936, %f934, %f935, %f935;
	fma.rn.f32 	%f937, %f935, %f936, %f936;
	fma.rn.f32 	%f938, %f936, %f937, %f937;
	fma.rn.f32 	%f939, %f937, %f938, %f938;
	fma.rn.f32 	%f940, %f938, %f939, %f939;
	fma.rn.f32 	%f941, %f939, %f940, %f940;
	fma.rn.f32 	%f942, %f940, %f941, %f941;
	fma.rn.f32 	%f943, %f941, %f942, %f942;
	fma.rn.f32 	%f944, %f942, %f943, %f943;
	fma.rn.f32 	%f945, %f943, %f944, %f944;
	fma.rn.f32 	%f946, %f944, %f945, %f945;
	fma.rn.f32 	%f947, %f945, %f946, %f946;
	fma.rn.f32 	%f948, %f946, %f947, %f947;
	fma.rn.f32 	%f949, %f947, %f948, %f948;
	fma.rn.f32 	%f950, %f948, %f949, %f949;
	fma.rn.f32 	%f951, %f949, %f950, %f950;
	fma.rn.f32 	%f952, %f950, %f951, %f951;
	fma.rn.f32 	%f953, %f951, %f952, %f952;
	fma.rn.f32 	%f954, %f952, %f953, %f953;
	fma.rn.f32 	%f955, %f953, %f954, %f954;
	fma.rn.f32 	%f956, %f954, %f955, %f955;
	fma.rn.f32 	%f957, %f955, %f956, %f956;
	fma.rn.f32 	%f958, %f956, %f957, %f957;
	fma.rn.f32 	%f959, %f957, %f958, %f958;
	fma.rn.f32 	%f960, %f958, %f959, %f959;
	fma.rn.f32 	%f961, %f959, %f960, %f960;
	fma.rn.f32 	%f962, %f960, %f961, %f961;
	fma.rn.f32 	%f963, %f961, %f962, %f962;
	fma.rn.f32 	%f964, %f962, %f963, %f963;
	fma.rn.f32 	%f965, %f963, %f964, %f964;
	fma.rn.f32 	%f966, %f964, %f965, %f965;
	fma.rn.f32 	%f967, %f965, %f966, %f966;
	fma.rn.f32 	%f968, %f966, %f967, %f967;
	fma.rn.f32 	%f969, %f967, %f968, %f968;
	fma.rn.f32 	%f970, %f968, %f969, %f969;
	fma.rn.f32 	%f971, %f969, %f970, %f970;
	fma.rn.f32 	%f972, %f970, %f971, %f971;
	fma.rn.f32 	%f973, %f971, %f972, %f972;
	fma.rn.f32 	%f974, %f972, %f973, %f973;
	fma.rn.f32 	%f975, %f973, %f974, %f974;
	fma.rn.f32 	%f976, %f974, %f975, %f975;
	fma.rn.f32 	%f977, %f975, %f976, %f976;
	fma.rn.f32 	%f978, %f976, %f977, %f977;
	fma.rn.f32 	%f979, %f977, %f978, %f978;
	fma.rn.f32 	%f980, %f978, %f979, %f979;
	fma.rn.f32 	%f981, %f979, %f980, %f980;
	fma.rn.f32 	%f982, %f980, %f981, %f981;
	fma.rn.f32 	%f983, %f981, %f982, %f982;
	fma.rn.f32 	%f984, %f982, %f983, %f983;
	fma.rn.f32 	%f985, %f983, %f984, %f984;
	fma.rn.f32 	%f986, %f984, %f985, %f985;
	fma.rn.f32 	%f987, %f985, %f986, %f986;
	fma.rn.f32 	%f988, %f986, %f987, %f987;
	fma.rn.f32 	%f989, %f987, %f988, %f988;
	fma.rn.f32 	%f990, %f988, %f989, %f989;
	fma.rn.f32 	%f991, %f989, %f990, %f990;
	fma.rn.f32 	%f992, %f990, %f991, %f991;
	fma.rn.f32 	%f993, %f991, %f992, %f992;
	fma.rn.f32 	%f994, %f992, %f993, %f993;
	fma.rn.f32 	%f995, %f993, %f994, %f994;
	fma.rn.f32 	%f996, %f994, %f995, %f995;
	fma.rn.f32 	%f997, %f995, %f996, %f996;
	fma.rn.f32 	%f998, %f996, %f997, %f997;
	fma.rn.f32 	%f999, %f997, %f998, %f998;
	fma.rn.f32 	%f1000, %f998, %f999, %f999;
	fma.rn.f32 	%f1001, %f999, %f1000, %f1000;
	fma.rn.f32 	%f1002, %f1000, %f1001, %f1001;
	fma.rn.f32 	%f1003, %f1001, %f1002, %f1002;
	fma.rn.f32 	%f1004, %f1002, %f1003, %f1003;
	fma.rn.f32 	%f1005, %f1003, %f1004, %f1004;
	fma.rn.f32 	%f1006, %f1004, %f1005, %f1005;
	fma.rn.f32 	%f1007, %f1005, %f1006, %f1006;
	fma.rn.f32 	%f1008, %f1006, %f1007, %f1007;
	fma.rn.f32 	%f1009, %f1007, %f1008, %f1008;
	fma.rn.f32 	%f1010, %f1008, %f1009, %f1009;
	fma.rn.f32 	%f1011, %f1009, %f1010, %f1010;
	fma.rn.f32 	%f1012, %f1010, %f1011, %f1011;
	fma.rn.f32 	%f1013, %f1011, %f1012, %f1012;
	fma.rn.f32 	%f1014, %f1012, %f1013, %f1013;
	fma.rn.f32 	%f1015, %f1013, %f1014, %f1014;
	fma.rn.f32 	%f1016, %f1014, %f1015, %f1015;
	fma.rn.f32 	%f1017, %f1015, %f1016, %f1016;
	fma.rn.f32 	%f1018, %f1016, %f1017, %f1017;
	fma.rn.f32 	%f1019, %f1017, %f1018, %f1018;
	fma.rn.f32 	%f1020, %f1018, %f1019, %f1019;
	fma.rn.f32 	%f1021, %f1019, %f1020, %f1020;
	fma.rn.f32 	%f1022, %f1020, %f1021, %f1021;
	fma.rn.f32 	%f1023, %f1021, %f1022, %f1022;
	fma.rn.f32 	%f1024, %f1022, %f1023, %f1023;
	fma.rn.f32 	%f1025, %f1023, %f1024, %f1024;
	fma.rn.f32 	%f1026, %f1024, %f1025, %f1025;
	fma.rn.f32 	%f1027, %f1025, %f1026, %f1026;
	fma.rn.f32 	%f1028, %f1026, %f1027, %f1027;
	fma.rn.f32 	%f1029, %f1027, %f1028, %f1028;
	fma.rn.f32 	%f1030, %f1028, %f1029, %f1029;
	fma.rn.f32 	%f1031, %f1029, %f1030, %f1030;
	fma.rn.f32 	%f1032, %f1030, %f1031, %f1031;
	fma.rn.f32 	%f1033, %f1031, %f1032, %f1032;
	fma.rn.f32 	%f1034, %f1032, %f1033, %f1033;
	fma.rn.f32 	%f1035, %f1033, %f1034, %f1034;
	fma.rn.f32 	%f1036, %f1034, %f1035, %f1035;
	fma.rn.f32 	%f1037, %f1035, %f1036, %f1036;
	fma.rn.f32 	%f1038, %f1036, %f1037, %f1037;
	fma.rn.f32 	%f1039, %f1037, %f1038, %f1038;
	fma.rn.f32 	%f1040, %f1038, %f1039, %f1039;
	fma.rn.f32 	%f1041, %f1039, %f1040, %f1040;
	fma.rn.f32 	%f1042, %f1040, %f1041, %f1041;
	fma.rn.f32 	%f1043, %f1041, %f1042, %f1042;
	fma.rn.f32 	%f1044, %f1042, %f1043, %f1043;
	fma.rn.f32 	%f1045, %f1043, %f1044, %f1044;
	fma.rn.f32 	%f1046, %f1044, %f1045, %f1045;
	fma.rn.f32 	%f1047, %f1045, %f1046, %f1046;
	fma.rn.f32 	%f1048, %f1046, %f1047, %f1047;
	fma.rn.f32 	%f1049, %f1047, %f1048, %f1048;
	fma.rn.f32 	%f1050, %f1048, %f1049, %f1049;
	fma.rn.f32 	%f1051, %f1049, %f1050, %f1050;
	fma.rn.f32 	%f1052, %f1050, %f1051, %f1051;
	fma.rn.f32 	%f1053, %f1051, %f1052, %f1052;
	fma.rn.f32 	%f1054, %f1052, %f1053, %f1053;
	fma.rn.f32 	%f1055, %f1053, %f1054, %f1054;
	fma.rn.f32 	%f1056, %f1054, %f1055, %f1055;
	fma.rn.f32 	%f1057, %f1055, %f1056, %f1056;
	fma.rn.f32 	%f1058, %f1056, %f1057, %f1057;
	fma.rn.f32 	%f1059, %f1057, %f1058, %f1058;
	fma.rn.f32 	%f1060, %f1058, %f1059, %f1059;
	fma.rn.f32 	%f1061, %f1059, %f1060, %f1060;
	fma.rn.f32 	%f1062, %f1060, %f1061, %f1061;
	fma.rn.f32 	%f1063, %f1061, %f1062, %f1062;
	fma.rn.f32 	%f1064, %f1062, %f1063, %f1063;
	fma.rn.f32 	%f1065, %f1063, %f1064, %f1064;
	fma.rn.f32 	%f1066, %f1064, %f1065, %f1065;
	fma.rn.f32 	%f1067, %f1065, %f1066, %f1066;
	fma.rn.f32 	%f1068, %f1066, %f1067, %f1067;
	fma.rn.f32 	%f1069, %f1067, %f1068, %f1068;
	fma.rn.f32 	%f1070, %f1068, %f1069, %f1069;
	fma.rn.f32 	%f1071, %f1069, %f1070, %f1070;
	fma.rn.f32 	%f1072, %f1070, %f1071, %f1071;
	fma.rn.f32 	%f1073, %f1071, %f1072, %f1072;
	fma.rn.f32 	%f1074, %f1072, %f1073, %f1073;
	fma.rn.f32 	%f1075, %f1073, %f1074, %f1074;
	fma.rn.f32 	%f1076, %f1074, %f1075, %f1075;
	fma.rn.f32 	%f1077, %f1075, %f1076, %f1076;
	fma.rn.f32 	%f1078, %f1076, %f1077, %f1077;
	fma.rn.f32 	%f1079, %f1077, %f1078, %f1078;
	fma.rn.f32 	%f1080, %f1078, %f1079, %f1079;
	fma.rn.f32 	%f1081, %f1079, %f1080, %f1080;
	fma.rn.f32 	%f1082, %f1080, %f1081, %f1081;
	fma.rn.f32 	%f1083, %f1081, %f1082, %f1082;
	fma.rn.f32 	%f1084, %f1082, %f1083, %f1083;
	fma.rn.f32 	%f1085, %f1083, %f1084, %f1084;
	fma.rn.f32 	%f1086, %f1084, %f1085, %f1085;
	fma.rn.f32 	%f1087, %f1085, %f1086, %f1086;
	fma.rn.f32 	%f1088, %f1086, %f1087, %f1087;
	fma.rn.f32 	%f1089, %f1087, %f1088, %f1088;
	fma.rn.f32 	%f1090, %f1088, %f1089, %f1089;
	fma.rn.f32 	%f1091, %f1089, %f1090, %f1090;
	fma.rn.f32 	%f1092, %f1090, %f1091, %f1091;
	fma.rn.f32 	%f1093, %f1091, %f1092, %f1092;
	fma.rn.f32 	%f1094, %f1092, %f1093, %f1093;
	fma.rn.f32 	%f1095, %f1093, %f1094, %f1094;
	fma.rn.f32 	%f1096, %f1094, %f1095, %f1095;
	fma.rn.f32 	%f1097, %f1095, %f1096, %f1096;
	fma.rn.f32 	%f1098, %f1096, %f1097, %f1097;
	fma.rn.f32 	%f1099, %f1097, %f1098, %f1098;
	fma.rn.f32 	%f1100, %f1098, %f1099, %f1099;
	fma.rn.f32 	%f1101, %f1099, %f1100, %f1100;
	fma.rn.f32 	%f1102, %f1100, %f1101, %f1101;
	fma.rn.f32 	%f1103, %f1101, %f1102, %f1102;
	fma.rn.f32 	%f1104, %f1102, %f1103, %f1103;
	fma.rn.f32 	%f1105, %f1103, %f1104, %f1104;
	fma.rn.f32 	%f1106, %f1104, %f1105, %f1105;
	fma.rn.f32 	%f1107, %f1105, %f1106, %f1106;
	fma.rn.f32 	%f1108, %f1106, %f1107, %f1107;
	fma.rn.f32 	%f1109, %f1107, %f1108, %f1108;
	fma.rn.f32 	%f1110, %f1108, %f1109, %f1109;
	fma.rn.f32 	%f1111, %f1109, %f1110, %f1110;
	fma.rn.f32 	%f1112, %f1110, %f1111, %f1111;
	fma.rn.f32 	%f1113, %f1111, %f1112, %f1112;
	fma.rn.f32 	%f1114, %f1112, %f1113, %f1113;
	fma.rn.f32 	%f1115, %f1113, %f1114, %f1114;
	fma.rn.f32 	%f1116, %f1114, %f1115, %f1115;
	fma.rn.f32 	%f1117, %f1115, %f1116, %f1116;
	fma.rn.f32 	%f1118, %f1116, %f1117, %f1117;
	fma.rn.f32 	%f1119, %f1117, %f1118, %f1118;
	fma.rn.f32 	%f1120, %f1118, %f1119, %f1119;
	fma.rn.f32 	%f1121, %f1119, %f1120, %f1120;
	fma.rn.f32 	%f1122, %f1120, %f1121, %f1121;
	fma.rn.f32 	%f1123, %f1121, %f1122, %f1122;
	fma.rn.f32 	%f1124, %f1122, %f1123, %f1123;
	fma.rn.f32 	%f1125, %f1123, %f1124, %f1124;
	fma.rn.f32 	%f1126, %f1124, %f1125, %f1125;
	fma.rn.f32 	%f1127, %f1125, %f1126, %f1126;
	fma.rn.f32 	%f1128, %f1126, %f1127, %f1127;
	fma.rn.f32 	%f1129, %f1127, %f1128, %f1128;
	fma.rn.f32 	%f1130, %f1128, %f1129, %f1129;
	fma.rn.f32 	%f1131, %f1129, %f1130, %f1130;
	fma.rn.f32 	%f1132, %f1130, %f1131, %f1131;
	fma.rn.f32 	%f1133, %f1131, %f1132, %f1132;
	fma.rn.f32 	%f1134, %f1132, %f1133, %f1133;
	fma.rn.f32 	%f1135, %f1133, %f1134, %f1134;
	fma.rn.f32 	%f1136, %f1134, %f1135, %f1135;
	fma.rn.f32 	%f1137, %f1135, %f1136, %f1136;
	fma.rn.f32 	%f1138, %f1136, %f1137, %f1137;
	fma.rn.f32 	%f1139, %f1137, %f1138, %f1138;
	fma.rn.f32 	%f1140, %f1138, %f1139, %f1139;
	fma.rn.f32 	%f1141, %f1139, %f1140, %f1140;
	fma.rn.f32 	%f1142, %f1140, %f1141, %f1141;
	fma.rn.f32 	%f1143, %f1141, %f1142, %f1142;
	fma.rn.f32 	%f1144, %f1142, %f1143, %f1143;
	fma.rn.f32 	%f1145, %f1143, %f1144, %f1144;
	fma.rn.f32 	%f1146, %f1144, %f1145, %f1145;
	fma.rn.f32 	%f1147, %f1145, %f1146, %f1146;
	fma.rn.f32 	%f1148, %f1146, %f1147, %f1147;
	fma.rn.f32 	%f1149, %f1147, %f1148, %f1148;
	fma.rn.f32 	%f1150, %f1148, %f1149, %f1149;
	fma.rn.f32 	%f1151, %f1149, %f1150, %f1150;
	fma.rn.f32 	%f1152, %f1150, %f1151, %f1151;
	fma.rn.f32 	%f1153, %f1151, %f1152, %f1152;
	fma.rn.f32 	%f1154, %f1152, %f1153, %f1153;
	fma.rn.f32 	%f1155, %f1153, %f1154, %f1154;
	fma.rn.f32 	%f1156, %f1154, %f1155, %f1155;
	fma.rn.f32 	%f1157, %f1155, %f1156, %f1156;
	fma.rn.f32 	%f1158, %f1156, %f1157, %f1157;
	fma.rn.f32 	%f1159, %f1157, %f1158, %f1158;
	fma.rn.f32 	%f1160, %f1158, %f1159, %f1159;
	fma.rn.f32 	%f1161, %f1159, %f1160, %f1160;
	fma.rn.f32 	%f1162, %f1160, %f1161, %f1161;
	fma.rn.f32 	%f1163, %f1161, %f1162, %f1162;
	fma.rn.f32 	%f1164, %f1162, %f1163, %f1163;
	fma.rn.f32 	%f1165, %f1163, %f1164, %f1164;
	fma.rn.f32 	%f1166, %f1164, %f1165, %f1165;
	fma.rn.f32 	%f1167, %f1165, %f1166, %f1166;
	fma.rn.f32 	%f1168, %f1166, %f1167, %f1167;
	fma.rn.f32 	%f1169, %f1167, %f1168, %f1168;
	fma.rn.f32 	%f1170, %f1168, %f1169, %f1169;
	fma.rn.f32 	%f1171, %f1169, %f1170, %f1170;
	fma.rn.f32 	%f1172, %f1170, %f1171, %f1171;
	fma.rn.f32 	%f1173, %f1171, %f1172, %f1172;
	fma.rn.f32 	%f1174, %f1172, %f1173, %f1173;
	fma.rn.f32 	%f1175, %f1173, %f1174, %f1174;
	fma.rn.f32 	%f1176, %f1174, %f1175, %f1175;
	fma.rn.f32 	%f1177, %f1175, %f1176, %f1176;
	fma.rn.f32 	%f1178, %f1176, %f1177, %f1177;
	fma.rn.f32 	%f1179, %f1177, %f1178, %f1178;
	fma.rn.f32 	%f1180, %f1178, %f1179, %f1179;
	fma.rn.f32 	%f1181, %f1179, %f1180, %f1180;
	fma.rn.f32 	%f1182, %f1180, %f1181, %f1181;
	fma.rn.f32 	%f1183, %f1181, %f1182, %f1182;
	fma.rn.f32 	%f1184, %f1182, %f1183, %f1183;
	fma.rn.f32 	%f1185, %f1183, %f1184, %f1184;
	fma.rn.f32 	%f1186, %f1184, %f1185, %f1185;
	fma.rn.f32 	%f1187, %f1185, %f1186, %f1186;
	fma.rn.f32 	%f1188, %f1186, %f1187, %f1187;
	fma.rn.f32 	%f1189, %f1187, %f1188, %f1188;
	fma.rn.f32 	%f1190, %f1188, %f1189, %f1189;
	fma.rn.f32 	%f1191, %f1189, %f1190, %f1190;
	fma.rn.f32 	%f1192, %f1190, %f1191, %f1191;
	fma.rn.f32 	%f1193, %f1191, %f1192, %f1192;
	fma.rn.f32 	%f1194, %f1192, %f1193, %f1193;
	fma.rn.f32 	%f1195, %f1193, %f1194, %f1194;
	fma.rn.f32 	%f1196, %f1194, %f1195, %f1195;
	fma.rn.f32 	%f1197, %f1195, %f1196, %f1196;
	fma.rn.f32 	%f1198, %f1196, %f1197, %f1197;
	fma.rn.f32 	%f1199, %f1197, %f1198, %f1198;
	fma.rn.f32 	%f1200, %f1198, %f1199, %f1199;
	fma.rn.f32 	%f1201, %f1199, %f1200, %f1200;
	fma.rn.f32 	%f1202, %f1200, %f1201, %f1201;
	fma.rn.f32 	%f1203, %f1201, %f1202, %f1202;
	fma.rn.f32 	%f1204, %f1202, %f1203, %f1203;
	fma.rn.f32 	%f1205, %f1203, %f1204, %f1204;
	fma.rn.f32 	%f1206, %f1204, %f1205, %f1205;
	fma.rn.f32 	%f1207, %f1205, %f1206, %f1206;
	fma.rn.f32 	%f1208, %f1206, %f1207, %f1207;
	fma.rn.f32 	%f1209, %f1207, %f1208, %f1208;
	fma.rn.f32 	%f1210, %f1208, %f1209, %f1209;
	fma.rn.f32 	%f1211, %f1209, %f1210, %f1210;
	fma.rn.f32 	%f1212, %f1210, %f1211, %f1211;
	fma.rn.f32 	%f1213, %f1211, %f1212, %f1212;
	fma.rn.f32 	%f1214, %f1212, %f1213, %f1213;
	fma.rn.f32 	%f1215, %f1213, %f1214, %f1214;
	fma.rn.f32 	%f1216, %f1214, %f1215, %f1215;
	fma.rn.f32 	%f1217, %f1215, %f1216, %f1216;
	fma.rn.f32 	%f1218, %f1216, %f1217, %f1217;
	fma.rn.f32 	%f1219, %f1217, %f1218, %f1218;
	fma.rn.f32 	%f1220, %f1218, %f1219, %f1219;
	fma.rn.f32 	%f1221, %f1219, %f1220, %f1220;
	fma.rn.f32 	%f1222, %f1220, %f1221, %f1221;
	fma.rn.f32 	%f1223, %f1221, %f1222, %f1222;
	fma.rn.f32 	%f1224, %f1222, %f1223, %f1223;
	fma.rn.f32 	%f1225, %f1223, %f1224, %f1224;
	fma.rn.f32 	%f1226, %f1224, %f1225, %f1225;
	fma.rn.f32 	%f1227, %f1225, %f1226, %f1226;
	fma.rn.f32 	%f1228, %f1226, %f1227, %f1227;
	fma.rn.f32 	%f1229, %f1227, %f1228, %f1228;
	fma.rn.f32 	%f1230, %f1228, %f1229, %f1229;
	fma.rn.f32 	%f1231, %f1229, %f1230, %f1230;
	fma.rn.f32 	%f1232, %f1230, %f1231, %f1231;
	fma.rn.f32 	%f1233, %f1231, %f1232, %f1232;
	fma.rn.f32 	%f1234, %f1232, %f1233, %f1233;
	fma.rn.f32 	%f1235, %f1233, %f1234, %f1234;
	fma.rn.f32 	%f1236, %f1234, %f1235, %f1235;
	fma.rn.f32 	%f1237, %f1235, %f1236, %f1236;
	fma.rn.f32 	%f1238, %f1236, %f1237, %f1237;
	fma.rn.f32 	%f1239, %f1237, %f1238, %f1238;
	fma.rn.f32 	%f1240, %f1238, %f1239, %f1239;
	fma.rn.f32 	%f1241, %f1239, %f1240, %f1240;
	fma.rn.f32 	%f1242, %f1240, %f1241, %f1241;
	fma.rn.f32 	%f1243, %f1241, %f1242, %f1242;
	fma.rn.f32 	%f1244, %f1242, %f1243, %f1243;
	fma.rn.f32 	%f1245, %f1243, %f1244, %f1244;
	fma.rn.f32 	%f1246, %f1244, %f1245, %f1245;
	fma.rn.f32 	%f1247, %f1245, %f1246, %f1246;
	fma.rn.f32 	%f1248, %f1246, %f1247, %f1247;
	fma.rn.f32 	%f1249, %f1247, %f1248, %f1248;
	fma.rn.f32 	%f1250, %f1248, %f1249, %f1249;
	fma.rn.f32 	%f1251, %f1249, %f1250, %f1250;
	fma.rn.f32 	%f1252, %f1250, %f1251, %f1251;
	fma.rn.f32 	%f1253, %f1251, %f1252, %f1252;
	fma.rn.f32 	%f1254, %f1252, %f1253, %f1253;
	fma.rn.f32 	%f1255, %f1253, %f1254, %f1254;
	fma.rn.f32 	%f1256, %f1254, %f1255, %f1255;
	fma.rn.f32 	%f1257, %f1255, %f1256, %f1256;
	fma.rn.f32 	%f1258, %f1256, %f1257, %f1257;
	fma.rn.f32 	%f1259, %f1257, %f1258, %f1258;
	fma.rn.f32 	%f1260, %f1258, %f1259, %f1259;
	fma.rn.f32 	%f1261, %f1259, %f1260, %f1260;
	fma.rn.f32 	%f1262, %f1260, %f1261, %f1261;
	fma.rn.f32 	%f1263, %f1261, %f1262, %f1262;
	fma.rn.f32 	%f1264, %f1262, %f1263, %f1263;
	fma.rn.f32 	%f1265, %f1263, %f1264, %f1264;
	fma.rn.f32 	%f1266, %f1264, %f1265, %f1265;
	fma.rn.f32 	%f1267, %f1265, %f1266, %f1266;
	fma.rn.f32 	%f1268, %f1266, %f1267, %f1267;
	fma.rn.f32 	%f1269, %f1267, %f1268, %f1268;
	fma.rn.f32 	%f1270, %f1268, %f1269, %f1269;
	fma.rn.f32 	%f1271, %f1269, %f1270, %f1270;
	fma.rn.f32 	%f1272, %f1270, %f1271, %f1271;
	fma.rn.f32 	%f1273, %f1271, %f1272, %f1272;
	fma.rn.f32 	%f1274, %f1272, %f1273, %f1273;
	fma.rn.f32 	%f1275, %f1273, %f1274, %f1274;
	fma.rn.f32 	%f1276, %f1274, %f1275, %f1275;
	fma.rn.f32 	%f1277, %f1275, %f1276, %f1276;
	fma.rn.f32 	%f1278, %f1276, %f1277, %f1277;
	fma.rn.f32 	%f1279, %f1277, %f1278, %f1278;
	fma.rn.f32 	%f1280, %f1278, %f1279, %f1279;
	fma.rn.f32 	%f1281, %f1279, %f1280, %f1280;
	fma.rn.f32 	%f1282, %f1280, %f1281, %f1281;
	fma.rn.f32 	%f1283, %f1281, %f1282, %f1282;
	fma.rn.f32 	%f1284, %f1282, %f1283, %f1283;
	fma.rn.f32 	%f1285, %f1283, %f1284, %f1284;
	fma.rn.f32 	%f1286, %f1284, %f1285, %f1285;
	fma.rn.f32 	%f1287, %f1285, %f1286, %f1286;
	fma.rn.f32 	%f1288, %f1286, %f1287, %f1287;
	fma.rn.f32 	%f1289, %f1287, %f1288, %f1288;
	fma.rn.f32 	%f1290, %f1288, %f1289, %f1289;
	fma.rn.f32 	%f1291, %f1289, %f1290, %f1290;
	fma.rn.f32 	%f1292, %f1290, %f1291, %f1291;
	fma.rn.f32 	%f1293, %f1291, %f1292, %f1292;
	fma.rn.f32 	%f1294, %f1292, %f1293, %f1293;
	fma.rn.f32 	%f1295, %f1293, %f1294, %f1294;
	fma.rn.f32 	%f1296, %f1294, %f1295, %f1295;
	fma.rn.f32 	%f1297, %f1295, %f1296, %f1296;
	fma.rn.f32 	%f1298, %f1296, %f1297, %f1297;
	fma.rn.f32 	%f1299, %f1297, %f1298, %f1298;
	fma.rn.f32 	%f1300, %f1298, %f1299, %f1299;
	fma.rn.f32 	%f1301, %f1299, %f1300, %f1300;
	fma.rn.f32 	%f1302, %f1300, %f1301, %f1301;
	fma.rn.f32 	%f1303, %f1301, %f1302, %f1302;
	fma.rn.f32 	%f1304, %f1302, %f1303, %f1303;
	fma.rn.f32 	%f1305, %f1303, %f1304, %f1304;
	fma.rn.f32 	%f1306, %f1304, %f1305, %f1305;
	fma.rn.f32 	%f1307, %f1305, %f1306, %f1306;
	fma.rn.f32 	%f1308, %f1306, %f1307, %f1307;
	fma.rn.f32 	%f1309, %f1307, %f1308, %f1308;
	fma.rn.f32 	%f1310, %f1308, %f1309, %f1309;
	fma.rn.f32 	%f1311, %f1309, %f1310, %f1310;
	fma.rn.f32 	%f1312, %f1310, %f1311, %f1311;
	fma.rn.f32 	%f1313, %f1311, %f1312, %f1312;
	fma.rn.f32 	%f1314, %f1312, %f1313, %f1313;
	fma.rn.f32 	%f1315, %f1313, %f1314, %f1314;
	fma.rn.f32 	%f1316, %f1314, %f1315, %f1315;
	fma.rn.f32 	%f1317, %f1315, %f1316, %f1316;
	fma.rn.f32 	%f1318, %f1316, %f1317, %f1317;
	fma.rn.f32 	%f1319, %f1317, %f1318, %f1318;
	fma.rn.f32 	%f1320, %f1318, %f1319, %f1319;
	fma.rn.f32 	%f1321, %f1319, %f1320, %f1320;
	fma.rn.f32 	%f1322, %f1320, %f1321, %f1321;
	fma.rn.f32 	%f1323, %f1321, %f1322, %f1322;
	fma.rn.f32 	%f1324, %f1322, %f1323, %f1323;
	fma.rn.f32 	%f1325, %f1323, %f1324, %f1324;
	fma.rn.f32 	%f1326, %f1324, %f1325, %f1325;
	fma.rn.f32 	%f1327, %f1325, %f1326, %f1326;
	fma.rn.f32 	%f1328, %f1326, %f1327, %f1327;
	fma.rn.f32 	%f1329, %f1327, %f1328, %f1328;
	fma.rn.f32 	%f1330, %f1328, %f1329, %f1329;
	fma.rn.f32 	%f1331, %f1329, %f1330, %f1330;
	fma.rn.f32 	%f1332, %f1330, %f1331, %f1331;
	fma.rn.f32 	%f1333, %f1331, %f1332, %f1332;
	fma.rn.f32 	%f1334, %f1332, %f1333, %f1333;
	fma.rn.f32 	%f1335, %f1333, %f1334, %f1334;
	fma.rn.f32 	%f1336, %f1334, %f1335, %f1335;
	fma.rn.f32 	%f1337, %f1335, %f1336, %f1336;
	fma.rn.f32 	%f1338, %f1336, %f1337, %f1337;
	fma.rn.f32 	%f1339, %f1337, %f1338, %f1338;
	fma.rn.f32 	%f1340, %f1338, %f1339, %f1339;
	fma.rn.f32 	%f1341, %f1339, %f1340, %f1340;
	fma.rn.f32 	%f1342, %f1340, %f1341, %f1341;
	fma.rn.f32 	%f1343, %f1341, %f1342, %f1342;
	fma.rn.f32 	%f1344, %f1342, %f1343, %f1343;
	fma.rn.f32 	%f1345, %f1343, %f1344, %f1344;
	fma.rn.f32 	%f1346, %f1344, %f1345, %f1345;
	fma.rn.f32 	%f1347, %f1345, %f1346, %f1346;
	fma.rn.f32 	%f1348, %f1346, %f1347, %f1347;
	fma.rn.f32 	%f1349, %f1347, %f1348, %f1348;
	fma.rn.f32 	%f1350, %f1348, %f1349, %f1349;
	fma.rn.f32 	%f1351, %f1349, %f1350, %f1350;
	fma.rn.f32 	%f1352, %f1350, %f1351, %f1351;
	fma.rn.f32 	%f1353, %f1351, %f1352, %f1352;
	fma.rn.f32 	%f1354, %f1352, %f1353, %f1353;
	fma.rn.f32 	%f1355, %f1353, %f1354, %f1354;
	fma.rn.f32 	%f1356, %f1354, %f1355, %f1355;
	fma.rn.f32 	%f1357, %f1355, %f1356, %f1356;
	fma.rn.f32 	%f1358, %f1356, %f1357, %f1357;
	fma.rn.f32 	%f1359, %f1357, %f1358, %f1358;
	fma.rn.f32 	%f1360, %f1358, %f1359, %f1359;
	fma.rn.f32 	%f1361, %f1359, %f1360, %f1360;
	fma.rn.f32 	%f1362, %f1360, %f1361, %f1361;
	fma.rn.f32 	%f1363, %f1361, %f1362, %f1362;
	fma.rn.f32 	%f1364, %f1362, %f1363, %f1363;
	fma.rn.f32 	%f1365, %f1363, %f1364, %f1364;
	fma.rn.f32 	%f1366, %f1364, %f1365, %f1365;
	fma.rn.f32 	%f1367, %f1365, %f1366, %f1366;
	fma.rn.f32 	%f1368, %f1366, %f1367, %f1367;
	fma.rn.f32 	%f1369, %f1367, %f1368, %f1368;
	fma.rn.f32 	%f1370, %f1368, %f1369, %f1369;
	fma.rn.f32 	%f1371, %f1369, %f1370, %f1370;
	fma.rn.f32 	%f1372, %f1370, %f1371, %f1371;
	fma.rn.f32 	%f1373, %f1371, %f1372, %f1372;
	fma.rn.f32 	%f1374, %f1372, %f1373, %f1373;
	fma.rn.f32 	%f1375, %f1373, %f1374, %f1374;
	fma.rn.f32 	%f1376, %f1374, %f1375, %f1375;
	fma.rn.f32 	%f1377, %f1375, %f1376, %f1376;
	fma.rn.f32 	%f1378, %f1376, %f1377, %f1377;
	fma.rn.f32 	%f1379, %f1377, %f1378, %f1378;
	fma.rn.f32 	%f1380, %f1378, %f1379, %f1379;
	fma.rn.f32 	%f1381, %f1379, %f1380, %f1380;
	fma.rn.f32 	%f1382, %f1380, %f1381, %f1381;
	fma.rn.f32 	%f1383, %f1381, %f1382, %f1382;
	fma.rn.f32 	%f1384, %f1382, %f1383, %f1383;
	fma.rn.f32 	%f1385, %f1383, %f1384, %f1384;
	fma.rn.f32 	%f1386, %f1384, %f1385, %f1385;
	fma.rn.f32 	%f1387, %f1385, %f1386, %f1386;
	fma.rn.f32 	%f1388, %f1386, %f1387, %f1387;
	fma.rn.f32 	%f1389, %f1387, %f1388, %f1388;
	fma.rn.f32 	%f1390, %f1388, %f1389, %f1389;
	fma.rn.f32 	%f1391, %f1389, %f1390, %f1390;
	fma.rn.f32 	%f1392, %f1390, %f1391, %f1391;
	fma.rn.f32 	%f1393, %f1391, %f1392, %f1392;
	fma.rn.f32 	%f1394, %f1392, %f1393, %f1393;
	fma.rn.f32 	%f1395, %f1393, %f1394, %f1394;
	fma.rn.f32 	%f1396, %f1394, %f1395, %f1395;
	fma.rn.f32 	%f1397, %f1395, %f1396, %f1396;
	fma.rn.f32 	%f1398, %f1396, %f1397, %f1397;
	fma.rn.f32 	%f1399, %f1397, %f1398, %f1398;
	fma.rn.f32 	%f1400, %f1398, %f1399, %f1399;
	fma.rn.f32 	%f1401, %f1399, %f1400, %f1400;
	fma.rn.f32 	%f1402, %f1400, %f1401, %f1401;
	fma.rn.f32 	%f1403, %f1401, %f1402, %f1402;
	fma.rn.f32 	%f1404, %f1402, %f1403, %f1403;
	fma.rn.f32 	%f1405, %f1403, %f1404, %f1404;
	fma.rn.f32 	%f1406, %f1404, %f1405, %f1405;
	fma.rn.f32 	%f1407, %f1405, %f1406, %f1406;
	fma.rn.f32 	%f1408, %f1406, %f1407, %f1407;
	fma.rn.f32 	%f1409, %f1407, %f1408, %f1408;
	fma.rn.f32 	%f1410, %f1408, %f1409, %f1409;
	fma.rn.f32 	%f1411, %f1409, %f1410, %f1410;
	fma.rn.f32 	%f1412, %f1410, %f1411, %f1411;
	fma.rn.f32 	%f1413, %f1411, %f1412, %f1412;
	fma.rn.f32 	%f1414, %f1412, %f1413, %f1413;
	fma.rn.f32 	%f1415, %f1413, %f1414, %f1414;
	fma.rn.f32 	%f1416, %f1414, %f1415, %f1415;
	fma.rn.f32 	%f1417, %f1415, %f1416, %f1416;
	fma.rn.f32 	%f1418, %f1416, %f1417, %f1417;
	fma.rn.f32 	%f1419, %f1417, %f1418, %f1418;
	fma.rn.f32 	%f1420, %f1418, %f1419, %f1419;
	fma.rn.f32 	%f1421, %f1419, %f1420, %f1420;
	fma.rn.f32 	%f1422, %f1420, %f1421, %f1421;
	fma.rn.f32 	%f1423, %f1421, %f1422, %f1422;
	fma.rn.f32 	%f1424, %f1422, %f1423, %f1423;
	fma.rn.f32 	%f1425, %f1423, %f1424, %f1424;
	fma.rn.f32 	%f1426, %f1424, %f1425, %f1425;
	fma.rn.f32 	%f1427, %f1425, %f1426, %f1426;
	fma.rn.f32 	%f1428, %f1426, %f1427, %f1427;
	fma.rn.f32 	%f1429, %f1427, %f1428, %f1428;
	fma.rn.f32 	%f1430, %f1428, %f1429, %f1429;
	fma.rn.f32 	%f1431, %f1429, %f1430, %f1430;
	fma.rn.f32 	%f1432, %f1430, %f1431, %f1431;
	fma.rn.f32 	%f1433, %f1431, %f1432, %f1432;
	fma.rn.f32 	%f1434, %f1432, %f1433, %f1433;
	fma.rn.f32 	%f1435, %f1433, %f1434, %f1434;
	fma.rn.f32 	%f1436, %f1434, %f1435, %f1435;
	fma.rn.f32 	%f1437, %f1435, %f1436, %f1436;
	fma.rn.f32 	%f1438, %f1436, %f1437, %f1437;
	fma.rn.f32 	%f1439, %f1437, %f1438, %f1438;
	fma.rn.f32 	%f1440, %f1438, %f1439, %f1439;
	fma.rn.f32 	%f1441, %f1439, %f1440, %f1440;
	fma.rn.f32 	%f1442, %f1440, %f1441, %f1441;
	fma.rn.f32 	%f1443, %f1441, %f1442, %f1442;
	fma.rn.f32 	%f1444, %f1442, %f1443, %f1443;
	fma.rn.f32 	%f1445, %f1443, %f1444, %f1444;
	fma.rn.f32 	%f1446, %f1444, %f1445, %f1445;
	fma.rn.f32 	%f1447, %f1445, %f1446, %f1446;
	fma.rn.f32 	%f1448, %f1446, %f1447, %f1447;
	fma.rn.f32 	%f1449, %f1447, %f1448, %f1448;
	fma.rn.f32 	%f1450, %f1448, %f1449, %f1449;
	fma.rn.f32 	%f1451, %f1449, %f1450, %f1450;
	fma.rn.f32 	%f1452, %f1450, %f1451, %f1451;
	fma.rn.f32 	%f1453, %f1451, %f1452, %f1452;
	fma.rn.f32 	%f1454, %f1452, %f1453, %f1453;
	fma.rn.f32 	%f1455, %f1453, %f1454, %f1454;
	fma.rn.f32 	%f1456, %f1454, %f1455, %f1455;
	fma.rn.f32 	%f1457, %f1455, %f1456, %f1456;
	fma.rn.f32 	%f1458, %f1456, %f1457, %f1457;
	fma.rn.f32 	%f1459, %f1457, %f1458, %f1458;
	fma.rn.f32 	%f1460, %f1458, %f1459, %f1459;
	fma.rn.f32 	%f1461, %f1459, %f1460, %f1460;
	fma.rn.f32 	%f1462, %f1460, %f1461, %f1461;
	fma.rn.f32 	%f1463, %f1461, %f1462, %f1462;
	fma.rn.f32 	%f1464, %f1462, %f1463, %f1463;
	fma.rn.f32 	%f1465, %f1463, %f1464, %f1464;
	fma.rn.f32 	%f1466, %f1464, %f1465, %f1465;
	fma.rn.f32 	%f1467, %f1465, %f1466, %f1466;
	fma.rn.f32 	%f1468, %f1466, %f1467, %f1467;
	fma.rn.f32 	%f1469, %f1467, %f1468, %f1468;
	fma.rn.f32 	%f1470, %f1468, %f1469, %f1469;
	fma.rn.f32 	%f1471, %f1469, %f1470, %f1470;
	fma.rn.f32 	%f1472, %f1470, %f1471, %f1471;
	fma.rn.f32 	%f1473, %f1471, %f1472, %f1472;
	fma.rn.f32 	%f1474, %f1472, %f1473, %f1473;
	fma.rn.f32 	%f1475, %f1473, %f1474, %f1474;
	fma.rn.f32 	%f1476, %f1474, %f1475, %f1475;
	fma.rn.f32 	%f1477, %f1475, %f1476, %f1476;
	fma.rn.f32 	%f1478, %f1476, %f1477, %f1477;
	fma.rn.f32 	%f1479, %f1477, %f1478, %f1478;
	fma.rn.f32 	%f1480, %f1478, %f1479, %f1479;
	fma.rn.f32 	%f1481, %f1479, %f1480, %f1480;
	fma.rn.f32 	%f1482, %f1480, %f1481, %f1481;
	fma.rn.f32 	%f1483, %f1481, %f1482, %f1482;
	fma.rn.f32 	%f1484, %f1482, %f1483, %f1483;
	fma.rn.f32 	%f1485, %f1483, %f1484, %f1484;
	fma.rn.f32 	%f1486, %f1484, %f1485, %f1485;
	fma.rn.f32 	%f1487, %f1485, %f1486, %f1486;
	fma.rn.f32 	%f1488, %f1486, %f1487, %f1487;
	fma.rn.f32 	%f1489, %f1487, %f1488, %f1488;
	fma.rn.f32 	%f1490, %f1488, %f1489, %f1489;
	fma.rn.f32 	%f1491, %f1489, %f1490, %f1490;
	fma.rn.f32 	%f1492, %f1490, %f1491, %f1491;
	fma.rn.f32 	%f1493, %f1491, %f1492, %f1492;
	fma.rn.f32 	%f1494, %f1492, %f1493, %f1493;
	fma.rn.f32 	%f1495, %f1493, %f1494, %f1494;
	fma.rn.f32 	%f1496, %f1494, %f1495, %f1495;
	fma.rn.f32 	%f1497, %f1495, %f1496, %f1496;
	fma.rn.f32 	%f1498, %f1496, %f1497, %f1497;
	fma.rn.f32 	%f1499, %f1497, %f1498, %f1498;
	fma.rn.f32 	%f1500, %f1498, %f1499, %f1499;
	fma.rn.f32 	%f1501, %f1499, %f1500, %f1500;
	fma.rn.f32 	%f1502, %f1500, %f1501, %f1501;
	fma.rn.f32 	%f1503, %f1501, %f1502, %f1502;
	fma.rn.f32 	%f1504, %f1502, %f1503, %f1503;
	fma.rn.f32 	%f1505, %f1503, %f1504, %f1504;
	fma.rn.f32 	%f1506, %f1504, %f1505, %f1505;
	fma.rn.f32 	%f1507, %f1505, %f1506, %f1506;
	fma.rn.f32 	%f1508, %f1506, %f1507, %f1507;
	fma.rn.f32 	%f1509, %f1507, %f1508, %f1508;
	fma.rn.f32 	%f1510, %f1508, %f1509, %f1509;
	fma.rn.f32 	%f1511, %f1509, %f1510, %f1510;
	fma.rn.f32 	%f1512, %f1510, %f1511, %f1511;
	fma.rn.f32 	%f1513, %f1511, %f1512, %f1512;
	fma.rn.f32 	%f1514, %f1512, %f1513, %f1513;
	fma.rn.f32 	%f1515, %f1513, %f1514, %f1514;
	fma.rn.f32 	%f1516, %f1514, %f1515, %f1515;
	fma.rn.f32 	%f1517, %f1515, %f1516, %f1516;
	fma.rn.f32 	%f1518, %f1516, %f1517, %f1517;
	fma.rn.f32 	%f1519, %f1517, %f1518, %f1518;
	fma.rn.f32 	%f1520, %f1518, %f1519, %f1519;
	fma.rn.f32 	%f1521, %f1519, %f1520, %f1520;
	fma.rn.f32 	%f1522, %f1520, %f1521, %f1521;
	fma.rn.f32 	%f1523, %f1521, %f1522, %f1522;
	fma.rn.f32 	%f1524, %f1522, %f1523, %f1523;
	fma.rn.f32 	%f1525, %f1523, %f1524, %f1524;
	fma.rn.f32 	%f1526, %f1524, %f1525, %f1525;
	fma.rn.f32 	%f1527, %f1525, %f1526, %f1526;
	fma.rn.f32 	%f1528, %f1526, %f1527, %f1527;
	fma.rn.f32 	%f1529, %f1527, %f1528, %f1528;
	fma.rn.f32 	%f1530, %f1528, %f1529, %f1529;
	fma.rn.f32 	%f1531, %f1529, %f1530, %f1530;
	fma.rn.f32 	%f1532, %f1530, %f1531, %f1531;
	fma.rn.f32 	%f1533, %f1531, %f1532, %f1532;
	fma.rn.f32 	%f1534, %f1532, %f1533, %f1533;
	fma.rn.f32 	%f1535, %f1533, %f1534, %f1534;
	fma.rn.f32 	%f1536, %f1534, %f1535, %f1535;
	fma.rn.f32 	%f1537, %f1535, %f1536, %f1536;
	fma.rn.f32 	%f1538, %f1536, %f1537, %f1537;
	fma.rn.f32 	%f1539, %f1537, %f1538, %f1538;
	fma.rn.f32 	%f1540, %f1538, %f1539, %f1539;
	fma.rn.f32 	%f1541, %f1539, %f1540, %f1540;
	fma.rn.f32 	%f1542, %f1540, %f1541, %f1541;
	fma.rn.f32 	%f1543, %f1541, %f1542, %f1542;
	fma.rn.f32 	%f1544, %f1542, %f1543, %f1543;
	fma.rn.f32 	%f1545, %f1543, %f1544, %f1544;
	fma.rn.f32 	%f1546, %f1544, %f1545, %f1545;
	fma.rn.f32 	%f1547, %f1545, %f1546, %f1546;
	fma.rn.f32 	%f1548, %f1546, %f1547, %f1547;
	fma.rn.f32 	%f1549, %f1547, %f1548, %f1548;
	fma.rn.f32 	%f1550, %f1548, %f1549, %f1549;
	fma.rn.f32 	%f1551, %f1549, %f1550, %f1550;
	fma.rn.f32 	%f1552, %f1550, %f1551, %f1551;
	fma.rn.f32 	%f1553, %f1551, %f1552, %f1552;
	fma.rn.f32 	%f1554, %f1552, %f1553, %f1553;
	fma.rn.f32 	%f1555, %f1553, %f1554, %f1554;
	fma.rn.f32 	%f1556, %f1554, %f1555, %f1555;
	fma.rn.f32 	%f1557, %f1555, %f1556, %f1556;
	fma.rn.f32 	%f1558, %f1556, %f1557, %f1557;
	fma.rn.f32 	%f1559, %f1557, %f1558, %f1558;
	fma.rn.f32 	%f1560, %f1558, %f1559, %f1559;
	fma.rn.f32 	%f1561, %f1559, %f1560, %f1560;
	fma.rn.f32 	%f1562, %f1560, %f1561, %f1561;
	fma.rn.f32 	%f1563, %f1561, %f1562, %f1562;
	fma.rn.f32 	%f1564, %f1562, %f1563, %f1563;
	fma.rn.f32 	%f1565, %f1563, %f1564, %f1564;
	fma.rn.f32 	%f1566, %f1564, %f1565, %f1565;
	fma.rn.f32 	%f1567, %f1565, %f1566, %f1566;
	fma.rn.f32 	%f1568, %f1566, %f1567, %f1567;
	fma.rn.f32 	%f1569, %f1567, %f1568, %f1568;
	fma.rn.f32 	%f1570, %f1568, %f1569, %f1569;
	fma.rn.f32 	%f1571, %f1569, %f1570, %f1570;
	fma.rn.f32 	%f1572, %f1570, %f1571, %f1571;
	fma.rn.f32 	%f1573, %f1571, %f1572, %f1572;
	fma.rn.f32 	%f1574, %f1572, %f1573, %f1573;
	fma.rn.f32 	%f1575, %f1573, %f1574, %f1574;
	fma.rn.f32 	%f1576, %f1574, %f1575, %f1575;
	fma.rn.f32 	%f1577, %f1575, %f1576, %f1576;
	fma.rn.f32 	%f1578, %f1576, %f1577, %f1577;
	fma.rn.f32 	%f1579, %f1577, %f1578, %f1578;
	fma.rn.f32 	%f1580, %f1578, %f1579, %f1579;
	fma.rn.f32 	%f1581, %f1579, %f1580, %f1580;
	fma.rn.f32 	%f1582, %f1580, %f1581, %f1581;
	fma.rn.f32 	%f1583, %f1581, %f1582, %f1582;
	fma.rn.f32 	%f1584, %f1582, %f1583, %f1583;
	fma.rn.f32 	%f1585, %f1583, %f1584, %f1584;
	fma.rn.f32 	%f1586, %f1584, %f1585, %f1585;
	fma.rn.f32 	%f1587, %f1585, %f1586, %f1586;
	fma.rn.f32 	%f1588, %f1586, %f1587, %f1587;
	fma.rn.f32 	%f1589, %f1587, %f1588, %f1588;
	fma.rn.f32 	%f1590, %f1588, %f1589, %f1589;
	fma.rn.f32 	%f1591, %f1589, %f1590, %f1590;
	fma.rn.f32 	%f1592, %f1590, %f1591, %f1591;
	fma.rn.f32 	%f1593, %f1591, %f1592, %f1592;
	fma.rn.f32 	%f1594, %f1592, %f1593, %f1593;
	fma.rn.f32 	%f1595, %f1593, %f1594, %f1594;
	fma.rn.f32 	%f1596, %f1594, %f1595, %f1595;
	fma.rn.f32 	%f1597, %f1595, %f1596, %f1596;
	fma.rn.f32 	%f1598, %f1596, %f1597, %f1597;
	fma.rn.f32 	%f1599, %f1597, %f1598, %f1598;
	fma.rn.f32 	%f1600, %f1598, %f1599, %f1599;
	fma.rn.f32 	%f1601, %f1599, %f1600, %f1600;
	fma.rn.f32 	%f1602, %f1600, %f1601, %f1601;
	fma.rn.f32 	%f1603, %f1601, %f1602, %f1602;
	fma.rn.f32 	%f1604, %f1602, %f1603, %f1603;
	fma.rn.f32 	%f1605, %f1603, %f1604, %f1604;
	fma.rn.f32 	%f1606, %f1604, %f1605, %f1605;
	fma.rn.f32 	%f1607, %f1605, %f1606, %f1606;
	fma.rn.f32 	%f1608, %f1606, %f1607, %f1607;
	fma.rn.f32 	%f1609, %f1607, %f1608, %f1608;
	fma.rn.f32 	%f1610, %f1608, %f1609, %f1609;
	fma.rn.f32 	%f1611, %f1609, %f1610, %f1610;
	fma.rn.f32 	%f1612, %f1610, %f1611, %f1611;
	fma.rn.f32 	%f1613, %f1611, %f1612, %f1612;
	fma.rn.f32 	%f1614, %f1612, %f1613, %f1613;
	fma.rn.f32 	%f1615, %f1613, %f1614, %f1614;
	fma.rn.f32 	%f1616, %f1614, %f1615, %f1615;
	fma.rn.f32 	%f1617, %f1615, %f1616, %f1616;
	fma.rn.f32 	%f1618, %f1616, %f1617, %f1617;
	fma.rn.f32 	%f1619, %f1617, %f1618, %f1618;
	fma.rn.f32 	%f1620, %f1618, %f1619, %f1619;
	fma.rn.f32 	%f1621, %f1619, %f1620, %f1620;
	fma.rn.f32 	%f1622, %f1620, %f1621, %f1621;
	fma.rn.f32 	%f1623, %f1621, %f1622, %f1622;
	fma.rn.f32 	%f1624, %f1622, %f1623, %f1623;
	fma.rn.f32 	%f1625, %f1623, %f1624, %f1624;
	fma.rn.f32 	%f1626, %f1624, %f1625, %f1625;
	fma.rn.f32 	%f1627, %f1625, %f1626, %f1626;
	fma.rn.f32 	%f1628, %f1626, %f1627, %f1627;
	fma.rn.f32 	%f1629, %f1627, %f1628, %f1628;
	fma.rn.f32 	%f1630, %f1628, %f1629, %f1629;
	fma.rn.f32 	%f1631, %f1629, %f1630, %f1630;
	fma.rn.f32 	%f1632, %f1630, %f1631, %f1631;
	fma.rn.f32 	%f1633, %f1631, %f1632, %f1632;
	fma.rn.f32 	%f1634, %f1632, %f1633, %f1633;
	fma.rn.f32 	%f1635, %f1633, %f1634, %f1634;
	fma.rn.f32 	%f1636, %f1634, %f1635, %f1635;
	fma.rn.f32 	%f1637, %f1635, %f1636, %f1636;
	fma.rn.f32 	%f1638, %f1636, %f1637, %f1637;
	fma.rn.f32 	%f1639, %f1637, %f1638, %f1638;
	fma.rn.f32 	%f1640, %f1638, %f1639, %f1639;
	fma.rn.f32 	%f1641, %f1639, %f1640, %f1640;
	fma.rn.f32 	%f1642, %f1640, %f1641, %f1641;
	fma.rn.f32 	%f1643, %f1641, %f1642, %f1642;
	fma.rn.f32 	%f1644, %f1642, %f1643, %f1643;
	fma.rn.f32 	%f1645, %f1643, %f1644, %f1644;
	fma.rn.f32 	%f1646, %f1644, %f1645, %f1645;
	fma.rn.f32 	%f1647, %f1645, %f1646, %f1646;
	fma.rn.f32 	%f1648, %f1646, %f1647, %f1647;
	fma.rn.f32 	%f1649, %f1647, %f1648, %f1648;
	fma.rn.f32 	%f1650, %f1648, %f1649, %f1649;
	fma.rn.f32 	%f1651, %f1649, %f1650, %f1650;
	fma.rn.f32 	%f1652, %f1650, %f1651, %f1651;
	fma.rn.f32 	%f1653, %f1651, %f1652, %f1652;
	fma.rn.f32 	%f1654, %f1652, %f1653, %f1653;
	fma.rn.f32 	%f1655, %f1653, %f1654, %f1654;
	fma.rn.f32 	%f1656, %f1654, %f1655, %f1655;
	fma.rn.f32 	%f1657, %f1655, %f1656, %f1656;
	fma.rn.f32 	%f1658, %f1656, %f1657, %f1657;
	fma.rn.f32 	%f1659, %f1657, %f1658, %f1658;
	fma.rn.f32 	%f1660, %f1658, %f1659, %f1659;
	fma.rn.f32 	%f1661, %f1659, %f1660, %f1660;
	fma.rn.f32 	%f1662, %f1660, %f1661, %f1661;
	fma.rn.f32 	%f1663, %f1661, %f1662, %f1662;
	fma.rn.f32 	%f1664, %f1662, %f1663, %f1663;
	fma.rn.f32 	%f1665, %f1663, %f1664, %f1664;
	fma.rn.f32 	%f1666, %f1664, %f1665, %f1665;
	fma.rn.f32 	%f1667, %f1665, %f1666, %f1666;
	fma.rn.f32 	%f1668, %f1666, %f1667, %f1667;
	fma.rn.f32 	%f1669, %f1667, %f1668, %f1668;
	fma.rn.f32 	%f1670, %f1668, %f1669, %f1669;
	fma.rn.f32 	%f1671, %f1669, %f1670, %f1670;
	fma.rn.f32 	%f1672, %f1670, %f1671, %f1671;
	fma.rn.f32 	%f1673, %f1671, %f1672, %f1672;
	fma.rn.f32 	%f1674, %f1672, %f1673, %f1673;
	fma.rn.f32 	%f1675, %f1673, %f1674, %f1674;
	fma.rn.f32 	%f1676, %f1674, %f1675, %f1675;
	fma.rn.f32 	%f1677, %f1675, %f1676, %f1676;
	fma.rn.f32 	%f1678, %f1676, %f1677, %f1677;
	fma.rn.f32 	%f1679, %f1677, %f1678, %f1678;
	fma.rn.f32 	%f1680, %f1678, %f1679, %f1679;
	fma.rn.f32 	%f1681, %f1679, %f1680, %f1680;
	fma.rn.f32 	%f1682, %f1680, %f1681, %f1681;
	fma.rn.f32 	%f1683, %f1681, %f1682, %f1682;
	fma.rn.f32 	%f1684, %f1682, %f1683, %f1683;
	fma.rn.f32 	%f1685, %f1683, %f1684, %f1684;
	fma.rn.f32 	%f1686, %f1684, %f1685, %f1685;
	fma.rn.f32 	%f1687, %f1685, %f1686, %f1686;
	fma.rn.f32 	%f1688, %f1686, %f1687, %f1687;
	fma.rn.f32 	%f1689, %f1687, %f1688, %f1688;
	fma.rn.f32 	%f1690, %f1688, %f1689, %f1689;
	fma.rn.f32 	%f1691, %f1689, %f1690, %f1690;
	fma.rn.f32 	%f1692, %f1690, %f1691, %f1691;
	fma.rn.f32 	%f1693, %f1691, %f1692, %f1692;
	fma.rn.f32 	%f1694, %f1692, %f1693, %f1693;
	fma.rn.f32 	%f1695, %f1693, %f1694, %f1694;
	fma.rn.f32 	%f1696, %f1694, %f1695, %f1695;
	fma.rn.f32 	%f1697, %f1695, %f1696, %f1696;
	fma.rn.f32 	%f1698, %f1696, %f1697, %f1697;
	fma.rn.f32 	%f1699, %f1697, %f1698, %f1698;
	fma.rn.f32 	%f1700, %f1698, %f1699, %f1699;
	fma.rn.f32 	%f1701, %f1699, %f1700, %f1700;
	fma.rn.f32 	%f1702, %f1700, %f1701, %f1701;
	fma.rn.f32 	%f1703, %f1701, %f1702, %f1702;
	fma.rn.f32 	%f1704, %f1702, %f1703, %f1703;
	fma.rn.f32 	%f1705, %f1703, %f1704, %f1704;
	fma.rn.f32 	%f1706, %f1704, %f1705, %f1705;
	fma.rn.f32 	%f1707, %f1705, %f1706, %f1706;
	fma.rn.f32 	%f1708, %f1706, %f1707, %f1707;
	fma.rn.f32 	%f1709, %f1707, %f1708, %f1708;
	fma.rn.f32 	%f1710, %f1708, %f1709, %f1709;
	fma.rn.f32 	%f1711, %f1709, %f1710, %f1710;
	fma.rn.f32 	%f1712, %f1710, %f1711, %f1711;
	fma.rn.f32 	%f1713, %f1711, %f1712, %f1712;
	fma.rn.f32 	%f1714, %f1712, %f1713, %f1713;
	fma.rn.f32 	%f1715, %f1713, %f1714, %f1714;
	fma.rn.f32 	%f1716, %f1714, %f1715, %f1715;
	fma.rn.f32 	%f1717, %f1715, %f1716, %f1716;
	fma.rn.f32 	%f1718, %f1716, %f1717, %f1717;
	fma.rn.f32 	%f1719, %f1717, %f1718, %f1718;
	fma.rn.f32 	%f1720, %f1718, %f1719, %f1719;
	fma.rn.f32 	%f1721, %f1719, %f1720, %f1720;
	fma.rn.f32 	%f1722, %f1720, %f1721, %f1721;
	fma.rn.f32 	%f1723, %f1721, %f1722, %f1722;
	fma.rn.f32 	%f1724, %f1722, %f1723, %f1723;
	fma.rn.f32 	%f1725, %f1723, %f1724, %f1724;
	fma.rn.f32 	%f1726, %f1724, %f1725, %f1725;
	fma.rn.f32 	%f1727, %f1725, %f1726, %f1726;
	fma.rn.f32 	%f1728, %f1726, %f1727, %f1727;
	fma.rn.f32 	%f1729, %f1727, %f1728, %f1728;
	fma.rn.f32 	%f1730, %f1728, %f1729, %f1729;
	fma.rn.f32 	%f1731, %f1729, %f1730, %f1730;
	fma.rn.f32 	%f1732, %f1730, %f1731, %f1731;
	fma.rn.f32 	%f1733, %f1731, %f1732, %f1732;
	fma.rn.f32 	%f1734, %f1732, %f1733, %f1733;
	fma.rn.f32 	%f1735, %f1733, %f1734, %f1734;
	fma.rn.f32 	%f1736, %f1734, %f1735, %f1735;
	fma.rn.f32 	%f1737, %f1735, %f1736, %f1736;
	fma.rn.f32 	%f1738, %f1736, %f1737, %f1737;
	fma.rn.f32 	%f1739, %f1737, %f1738, %f1738;
	fma.rn.f32 	%f1740, %f1738, %f1739, %f1739;
	fma.rn.f32 	%f1741, %f1739, %f1740, %f1740;
	fma.rn.f32 	%f1742, %f1740, %f1741, %f1741;
	fma.rn.f32 	%f1743, %f1741, %f1742, %f1742;
	fma.rn.f32 	%f1744, %f1742, %f1743, %f1743;
	fma.rn.f32 	%f1745, %f1743, %f1744, %f1744;
	fma.rn.f32 	%f1746, %f1744, %f1745, %f1745;
	fma.rn.f32 	%f1747, %f1745, %f1746, %f1746;
	fma.rn.f32 	%f1748, %f1746, %f1747, %f1747;
	fma.rn.f32 	%f1749, %f1747, %f1748, %f1748;
	fma.rn.f32 	%f1750, %f1748, %f1749, %f1749;
	fma.rn.f32 	%f1751, %f1749, %f1750, %f1750;
	fma.rn.f32 	%f1752, %f1750, %f1751, %f1751;
	fma.rn.f32 	%f1753, %f1751, %f1752, %f1752;
	fma.rn.f32 	%f1754, %f1752, %f1753, %f1753;
	fma.rn.f32 	%f1755, %f1753, %f1754, %f1754;
	fma.rn.f32 	%f1756, %f1754, %f1755, %f1755;
	fma.rn.f32 	%f1757, %f1755, %f1756, %f1756;
	fma.rn.f32 	%f1758, %f1756, %f1757, %f1757;
	fma.rn.f32 	%f1759, %f1757, %f1758, %f1758;
	fma.rn.f32 	%f1760, %f1758, %f1759, %f1759;
	fma.rn.f32 	%f1761, %f1759, %f1760, %f1760;
	fma.rn.f32 	%f1762, %f1760, %f1761, %f1761;
	fma.rn.f32 	%f1763, %f1761, %f1762, %f1762;
	fma.rn.f32 	%f1764, %f1762, %f1763, %f1763;
	fma.rn.f32 	%f1765, %f1763, %f1764, %f1764;
	fma.rn.f32 	%f1766, %f1764, %f1765, %f1765;
	fma.rn.f32 	%f1767, %f1765, %f1766, %f1766;
	fma.rn.f32 	%f1768, %f1766, %f1767, %f1767;
	fma.rn.f32 	%f1769, %f1767, %f1768, %f1768;
	fma.rn.f32 	%f1770, %f1768, %f1769, %f1769;
	fma.rn.f32 	%f1771, %f1769, %f1770, %f1770;
	fma.rn.f32 	%f1772, %f1770, %f1771, %f1771;
	fma.rn.f32 	%f1773, %f1771, %f1772, %f1772;
	fma.rn.f32 	%f1774, %f1772, %f1773, %f1773;
	fma.rn.f32 	%f1775, %f1773, %f1774, %f1774;
	fma.rn.f32 	%f1776, %f1774, %f1775, %f1775;
	fma.rn.f32 	%f1777, %f1775, %f1776, %f1776;
	fma.rn.f32 	%f1778, %f1776, %f1777, %f1777;
	fma.rn.f32 	%f1779, %f1777, %f1778, %f1778;
	fma.rn.f32 	%f1780, %f1778, %f1779, %f1779;
	fma.rn.f32 	%f1781, %f1779, %f1780, %f1780;
	fma.rn.f32 	%f1782, %f1780, %f1781, %f1781;
	fma.rn.f32 	%f1783, %f1781, %f1782, %f1782;
	fma.rn.f32 	%f1784, %f1782, %f1783, %f1783;
	fma.rn.f32 	%f1785, %f1783, %f1784, %f1784;
	fma.rn.f32 	%f1786, %f1784, %f1785, %f1785;
	fma.rn.f32 	%f1787, %f1785, %f1786, %f1786;
	fma.rn.f32 	%f1788, %f1786, %f1787, %f1787;
	fma.rn.f32 	%f1789, %f1787, %f1788, %f1788;
	fma.rn.f32 	%f1790, %f1788, %f1789, %f1789;
	fma.rn.f32 	%f1791, %f1789, %f1790, %f1790;
	fma.rn.f32 	%f1792, %f1790, %f1791, %f1791;
	fma.rn.f32 	%f1793, %f1791, %f1792, %f1792;
	fma.rn.f32 	%f1794, %f1792, %f1793, %f1793;
	fma.rn.f32 	%f1795, %f1793, %f1794, %f1794;
	fma.rn.f32 	%f1796, %f1794, %f1795, %f1795;
	fma.rn.f32 	%f1797, %f1795, %f1796, %f1796;
	fma.rn.f32 	%f1798, %f1796, %f1797, %f1797;
	fma.rn.f32 	%f1799, %f1797, %f1798, %f1798;
	fma.rn.f32 	%f1800, %f1798, %f1799, %f1799;
	fma.rn.f32 	%f1801, %f1799, %f1800, %f1800;
	fma.rn.f32 	%f1802, %f1800, %f1801, %f1801;
	fma.rn.f32 	%f1803, %f1801, %f1802, %f1802;
	fma.rn.f32 	%f1804, %f1802, %f1803, %f1803;
	fma.rn.f32 	%f1805, %f1803, %f1804, %f1804;
	fma.rn.f32 	%f1806, %f1804, %f1805, %f1805;
	fma.rn.f32 	%f1807, %f1805, %f1806, %f1806;
	fma.rn.f32 	%f1808, %f1806, %f1807, %f1807;
	fma.rn.f32 	%f1809, %f1807, %f1808, %f1808;
	fma.rn.f32 	%f1810, %f1808, %f1809, %f1809;
	fma.rn.f32 	%f1811, %f1809, %f1810, %f1810;
	fma.rn.f32 	%f1812, %f1810, %f1811, %f1811;
	fma.rn.f32 	%f1813, %f1811, %f1812, %f1812;
	fma.rn.f32 	%f1814, %f1812, %f1813, %f1813;
	fma.rn.f32 	%f1815, %f1813, %f1814, %f1814;
	fma.rn.f32 	%f1816, %f1814, %f1815, %f1815;
	fma.rn.f32 	%f1817, %f1815, %f1816, %f1816;
	fma.rn.f32 	%f1818, %f1816, %f1817, %f1817;
	fma.rn.f32 	%f1819, %f1817, %f1818, %f1818;
	fma.rn.f32 	%f1820, %f1818, %f1819, %f1819;
	fma.rn.f32 	%f1821, %f1819, %f1820, %f1820;
	fma.rn.f32 	%f1822, %f1820, %f1821, %f1821;
	fma.rn.f32 	%f1823, %f1821, %f1822, %f1822;
	fma.rn.f32 	%f1824, %f1822, %f1823, %f1823;
	fma.rn.f32 	%f1825, %f1823, %f1824, %f1824;
	fma.rn.f32 	%f1826, %f1824, %f1825, %f1825;
	fma.rn.f32 	%f1827, %f1825, %f1826, %f1826;
	fma.rn.f32 	%f1828, %f1826, %f1827, %f1827;
	fma.rn.f32 	%f1829, %f1827, %f1828, %f1828;
	fma.rn.f32 	%f1830, %f1828, %f1829, %f1829;
	fma.rn.f32 	%f1831, %f1829, %f1830, %f1830;
	fma.rn.f32 	%f1832, %f1830, %f1831, %f1831;
	fma.rn.f32 	%f1833, %f1831, %f1832, %f1832;
	fma.rn.f32 	%f1834, %f1832, %f1833, %f1833;
	fma.rn.f32 	%f1835, %f1833, %f1834, %f1834;
	fma.rn.f32 	%f1836, %f1834, %f1835, %f1835;
	fma.rn.f32 	%f1837, %f1835, %f1836, %f1836;
	fma.rn.f32 	%f1838, %f1836, %f1837, %f1837;
	fma.rn.f32 	%f1839, %f1837, %f1838, %f1838;
	fma.rn.f32 	%f1840, %f1838, %f1839, %f1839;
	fma.rn.f32 	%f1841, %f1839, %f1840, %f1840;
	fma.rn.f32 	%f1842, %f1840, %f1841, %f1841;
	fma.rn.f32 	%f1843, %f1841, %f1842, %f1842;
	fma.rn.f32 	%f1844, %f1842, %f1843, %f1843;
	fma.rn.f32 	%f1845, %f1843, %f1844, %f1844;
	fma.rn.f32 	%f1846, %f1844, %f1845, %f1845;
	fma.rn.f32 	%f1847, %f1845, %f1846, %f1846;
	fma.rn.f32 	%f1848, %f1846, %f1847, %f1847;
	fma.rn.f32 	%f1849, %f1847, %f1848, %f1848;
	fma.rn.f32 	%f1850, %f1848, %f1849, %f1849;
	fma.rn.f32 	%f1851, %f1849, %f1850, %f1850;
	fma.rn.f32 	%f1852, %f1850, %f1851, %f1851;
	fma.rn.f32 	%f1853, %f1851, %f1852, %f1852;
	fma.rn.f32 	%f1854, %f1852, %f1853, %f1853;
	fma.rn.f32 	%f1855, %f1853, %f1854, %f1854;
	fma.rn.f32 	%f1856, %f1854, %f1855, %f1855;
	fma.rn.f32 	%f1857, %f1855, %f1856, %f1856;
	fma.rn.f32 	%f1858, %f1856, %f1857, %f1857;
	fma.rn.f32 	%f1859, %f1857, %f1858, %f1858;
	fma.rn.f32 	%f1860, %f1858, %f1859, %f1859;
	fma.rn.f32 	%f1861, %f1859, %f1860, %f1860;
	fma.rn.f32 	%f1862, %f1860, %f1861, %f1861;
	fma.rn.f32 	%f1863, %f1861, %f1862, %f1862;
	fma.rn.f32 	%f1864, %f1862, %f1863, %f1863;
	fma.rn.f32 	%f1865, %f1863, %f1864, %f1864;
	fma.rn.f32 	%f1866, %f1864, %f1865, %f1865;
	fma.rn.f32 	%f1867, %f1865, %f1866, %f1866;
	fma.rn.f32 	%f1868, %f1866, %f1867, %f1867;
	fma.rn.f32 	%f1869, %f1867, %f1868, %f1868;
	fma.rn.f32 	%f1870, %f1868, %f1869, %f1869;
	fma.rn.f32 	%f1871, %f1869, %f1870, %f1870;
	fma.rn.f32 	%f1872, %f1870, %f1871, %f1871;
	fma.rn.f32 	%f1873, %f1871, %f1872, %f1872;
	fma.rn.f32 	%f1874, %f1872, %f1873, %f1873;
	fma.rn.f32 	%f1875, %f1873, %f1874, %f1874;
	fma.rn.f32 	%f1876, %f1874, %f1875, %f1875;
	fma.rn.f32 	%f1877, %f1875, %f1876, %f1876;
	fma.rn.f32 	%f1878, %f1876, %f1877, %f1877;
	fma.rn.f32 	%f1879, %f1877, %f1878, %f1878;
	fma.rn.f32 	%f1880, %f1878, %f1879, %f1879;
	fma.rn.f32 	%f1881, %f1879, %f1880, %f1880;
	fma.rn.f32 	%f1882, %f1880, %f1881, %f1881;
	fma.rn.f32 	%f1883, %f1881, %f1882, %f1882;
	fma.rn.f32 	%f1884, %f1882, %f1883, %f1883;
	fma.rn.f32 	%f1885, %f1883, %f1884, %f1884;
	fma.rn.f32 	%f1886, %f1884, %f1885, %f1885;
	fma.rn.f32 	%f1887, %f1885, %f1886, %f1886;
	fma.rn.f32 	%f1888, %f1886, %f1887, %f1887;
	fma.rn.f32 	%f1889, %f1887, %f1888, %f1888;
	fma.rn.f32 	%f1890, %f1888, %f1889, %f1889;
	fma.rn.f32 	%f1891, %f1889, %f1890, %f1890;
	fma.rn.f32 	%f1892, %f1890, %f1891, %f1891;
	fma.rn.f32 	%f1893, %f1891, %f1892, %f1892;
	fma.rn.f32 	%f1894, %f1892, %f1893, %f1893;
	fma.rn.f32 	%f1895, %f1893, %f1894, %f1894;
	fma.rn.f32 	%f1896, %f1894, %f1895, %f1895;
	fma.rn.f32 	%f1897, %f1895, %f1896, %f1896;
	fma.rn.f32 	%f1898, %f1896, %f1897, %f1897;
	fma.rn.f32 	%f1899, %f1897, %f1898, %f1898;
	fma.rn.f32 	%f1900, %f1898, %f1899, %f1899;
	fma.rn.f32 	%f1901, %f1899, %f1900, %f1900;
	fma.rn.f32 	%f1902, %f1900, %f1901, %f1901;
	fma.rn.f32 	%f1903, %f1901, %f1902, %f1902;
	fma.rn.f32 	%f1904, %f1902, %f1903, %f1903;
	fma.rn.f32 	%f1905, %f1903, %f1904, %f1904;
	fma.rn.f32 	%f1906, %f1904, %f1905, %f1905;
	fma.rn.f32 	%f1907, %f1905, %f1906, %f1906;
	fma.rn.f32 	%f1908, %f1906, %f1907, %f1907;
	fma.rn.f32 	%f1909, %f1907, %f1908, %f1908;
	fma.rn.f32 	%f1910, %f1908, %f1909, %f1909;
	fma.rn.f32 	%f1911, %f1909, %f1910, %f1910;
	fma.rn.f32 	%f1912, %f1910, %f1911, %f1911;
	fma.rn.f32 	%f1913, %f1911, %f1912, %f1912;
	fma.rn.f32 	%f1914, %f1912, %f1913, %f1913;
	fma.rn.f32 	%f1915, %f1913, %f1914, %f1914;
	fma.rn.f32 	%f1916, %f1914, %f1915, %f1915;
	fma.rn.f32 	%f1917, %f1915, %f1916, %f1916;
	fma.rn.f32 	%f1918, %f1916, %f1917, %f1917;
	fma.rn.f32 	%f1919, %f1917, %f1918, %f1918;
	fma.rn.f32 	%f1920, %f1918, %f1919, %f1919;
	fma.rn.f32 	%f1921, %f1919, %f1920, %f1920;
	fma.rn.f32 	%f1922, %f1920, %f1921, %f1921;
	fma.rn.f32 	%f1923, %f1921, %f1922, %f1922;
	fma.rn.f32 	%f1924, %f1922, %f1923, %f1923;
	fma.rn.f32 	%f1925, %f1923, %f1924, %f1924;
	fma.rn.f32 	%f1926, %f1924, %f1925, %f1925;
	fma.rn.f32 	%f1927, %f1925, %f1926, %f1926;
	fma.rn.f32 	%f1928, %f1926, %f1927, %f1927;
	fma.rn.f32 	%f1929, %f1927, %f1928, %f1928;
	fma.rn.f32 	%f1930, %f1928, %f1929, %f1929;
	fma.rn.f32 	%f1931, %f1929, %f1930, %f1930;
	fma.rn.f32 	%f1932, %f1930, %f1931, %f1931;
	fma.rn.f32 	%f1933, %f1931, %f1932, %f1932;
	fma.rn.f32 	%f1934, %f1932, %f1933, %f1933;
	fma.rn.f32 	%f1935, %f1933, %f1934, %f1934;
	fma.rn.f32 	%f1936, %f1934, %f1935, %f1935;
	fma.rn.f32 	%f1937, %f1935, %f1936, %f1936;
	fma.rn.f32 	%f1938, %f1936, %f1937, %f1937;
	fma.rn.f32 	%f1939, %f1937, %f1938, %f1938;
	fma.rn.f32 	%f1940, %f1938, %f1939, %f1939;
	fma.rn.f32 	%f1941, %f1939, %f1940, %f1940;
	fma.rn.f32 	%f1942, %f1940, %f1941, %f1941;
	fma.rn.f32 	%f1943, %f1941, %f1942, %f1942;
	fma.rn.f32 	%f1944, %f1942, %f1943, %f1943;
	fma.rn.f32 	%f1945, %f1943, %f1944, %f1944;
	fma.rn.f32 	%f1946, %f1944, %f1945, %f1945;
	fma.rn.f32 	%f1947, %f1945, %f1946, %f1946;
	fma.rn.f32 	%f1948, %f1946, %f1947, %f1947;
	fma.rn.f32 	%f1949, %f1947, %f1948, %f1948;
	fma.rn.f32 	%f1950, %f1948, %f1949, %f1949;
	fma.rn.f32 	%f1951, %f1949, %f1950, %f1950;
	fma.rn.f32 	%f1952, %f1950, %f1951, %f1951;
	fma.rn.f32 	%f1953, %f1951, %f1952, %f1952;
	fma.rn.f32 	%f1954, %f1952, %f1953, %f1953;
	fma.rn.f32 	%f1955, %f1953, %f1954, %f1954;
	fma.rn.f32 	%f1956, %f1954, %f1955, %f1955;
	fma.rn.f32 	%f1957, %f1955, %f1956, %f1956;
	fma.rn.f32 	%f1958, %f1956, %f1957, %f1957;
	fma.rn.f32 	%f1959, %f1957, %f1958, %f1958;
	fma.rn.f32 	%f1960, %f1958, %f1959, %f1959;
	fma.rn.f32 	%f1961, %f1959, %f1960, %f1960;
	fma.rn.f32 	%f1962, %f1960, %f1961, %f1961;
	fma.rn.f32 	%f1963, %f1961, %f1962, %f1962;
	fma.rn.f32 	%f1964, %f1962, %f1963, %f1963;
	fma.rn.f32 	%f1965, %f1963, %f1964, %f1964;
	fma.rn.f32 	%f1966, %f1964, %f1965, %f1965;
	fma.rn.f32 	%f1967, %f1965, %f1966, %f1966;
	fma.rn.f32 	%f1968, %f1966, %f1967, %f1967;
	fma.rn.f32 	%f1969, %f1967, %f1968, %f1968;
	fma.rn.f32 	%f1970, %f1968, %f1969, %f1969;
	fma.rn.f32 	%f1971, %f1969, %f1970, %f1970;
	fma.rn.f32 	%f1972, %f1970, %f1971, %f1971;
	fma.rn.f32 	%f1973, %f1971, %f1972, %f1972;
	fma.rn.f32 	%f1974, %f1972, %f1973, %f1973;
	fma.rn.f32 	%f1975, %f1973, %f1974, %f1974;
	fma.rn.f32 	%f1976, %f1974, %f1975, %f1975;
	fma.rn.f32 	%f1977, %f1975, %f1976, %f1976;
	fma.rn.f32 	%f1978, %f1976, %f1977, %f1977;
	fma.rn.f32 	%f1979, %f1977, %f1978, %f1978;
	fma.rn.f32 	%f1980, %f1978, %f1979, %f1979;
	fma.rn.f32 	%f1981, %f1979, %f1980, %f1980;
	fma.rn.f32 	%f1982, %f1980, %f1981, %f1981;
	fma.rn.f32 	%f1983, %f1981, %f1982, %f1982;
	fma.rn.f32 	%f1984, %f1982, %f1983, %f1983;
	fma.rn.f32 	%f1985, %f1983, %f1984, %f1984;
	fma.rn.f32 	%f1986, %f1984, %f1985, %f1985;
	fma.rn.f32 	%f1987, %f1985, %f1986, %f1986;
	fma.rn.f32 	%f1988, %f1986, %f1987, %f1987;
	fma.rn.f32 	%f1989, %f1987, %f1988, %f1988;
	fma.rn.f32 	%f1990, %f1988, %f1989, %f1989;
	fma.rn.f32 	%f1991, %f1989, %f1990, %f1990;
	fma.rn.f32 	%f1992, %f1990, %f1991, %f1991;
	fma.rn.f32 	%f1993, %f1991, %f1992, %f1992;
	fma.rn.f32 	%f1994, %f1992, %f1993, %f1993;
	fma.rn.f32 	%f1995, %f1993, %f1994, %f1994;
	fma.rn.f32 	%f1996, %f1994, %f1995, %f1995;
	fma.rn.f32 	%f1997, %f1995, %f1996, %f1996;
	fma.rn.f32 	%f1998, %f1996, %f1997, %f1997;
	fma.rn.f32 	%f1999, %f1997, %f1998, %f1998;
	fma.rn.f32 	%f2000, %f1998, %f1999, %f1999;
	fma.rn.f32 	%f2001, %f1999, %f2000, %f2000;
	fma.rn.f32 	%f2002, %f2000, %f2001, %f2001;
	fma.rn.f32 	%f2003, %f2001, %f2002, %f2002;
	fma.rn.f32 	%f2004, %f2002, %f2003, %f2003;
	fma.rn.f32 	%f2005, %f2003, %f2004, %f2004;
	fma.rn.f32 	%f2006, %f2004, %f2005, %f2005;
	fma.rn.f32 	%f2007, %f2005, %f2006, %f2006;
	fma.rn.f32 	%f2008, %f2006, %f2007, %f2007;
	fma.rn.f32 	%f2009, %f2007, %f2008, %f2008;
	fma.rn.f32 	%f2010, %f2008, %f2009, %f2009;
	fma.rn.f32 	%f2011, %f2009, %f2010, %f2010;
	fma.rn.f32 	%f2012, %f2010, %f2011, %f2011;
	fma.rn.f32 	%f2013, %f2011, %f2012, %f2012;
	fma.rn.f32 	%f2014, %f2012, %f2013, %f2013;
	fma.rn.f32 	%f2015, %f2013, %f2014, %f2014;
	fma.rn.f32 	%f2016, %f2014, %f2015, %f2015;
	fma.rn.f32 	%f2017, %f2015, %f2016, %f2016;
	fma.rn.f32 	%f2018, %f2016, %f2017, %f2017;
	fma.rn.f32 	%f2019, %f2017, %f2018, %f2018;
	fma.rn.f32 	%f2020, %f2018, %f2019, %f2019;
	fma.rn.f32 	%f2021, %f2019, %f2020, %f2020;
	fma.rn.f32 	%f2022, %f2020, %f2021, %f2021;
	fma.rn.f32 	%f2023, %f2021, %f2022, %f2022;
	fma.rn.f32 	%f2024, %f2022, %f2023, %f2023;
	fma.rn.f32 	%f2025, %f2023, %f2024, %f2024;
	fma.rn.f32 	%f2026, %f2024, %f2025, %f2025;
	fma.rn.f32 	%f2027, %f2025, %f2026, %f2026;
	fma.rn.f32 	%f2028, %f2026, %f2027, %f2027;
	fma.rn.f32 	%f2029, %f2027, %f2028, %f2028;
	fma.rn.f32 	%f2030, %f2028, %f2029, %f2029;
	fma.rn.f32 	%f2031, %f2029, %f2030, %f2030;
	fma.rn.f32 	%f2032, %f2030, %f2031, %f2031;
	fma.rn.f32 	%f2033, %f2031, %f2032, %f2032;
	fma.rn.f32 	%f2034, %f2032, %f2033, %f2033;
	fma.rn.f32 	%f2035, %f2033, %f2034, %f2034;
	fma.rn.f32 	%f2036, %f2034, %f2035, %f2035;
	fma.rn.f32 	%f2037, %f2035, %f2036, %f2036;
	fma.rn.f32 	%f2038, %f2036, %f2037, %f2037;
	fma.rn.f32 	%f2039, %f2037, %f2038, %f2038;
	fma.rn.f32 	%f2040, %f2038, %f2039, %f2039;
	fma.rn.f32 	%f2041, %f2039, %f2040, %f2040;
	fma.rn.f32 	%f2042, %f2040, %f2041, %f2041;
	fma.rn.f32 	%f2043, %f2041, %f2042, %f2042;
	fma.rn.f32 	%f2044, %f2042, %f2043, %f2043;
	fma.rn.f32 	%f2045, %f2043, %f2044, %f2044;
	fma.rn.f32 	%f2046, %f2044, %f2045, %f2045;
	fma.rn.f32 	%f2047, %f2045, %f2046, %f2046;
	fma.rn.f32 	%f2048, %f2046, %f2047, %f2047;
	fma.rn.f32 	%f2049, %f2047, %f2048, %f2048;
	fma.rn.f32 	%f2050, %f2048, %f2049, %f2049;
	fma.rn.f32 	%f2051, %f2049, %f2050, %f2050;
	fma.rn.f32 	%f2052, %f2050, %f2051, %f2051;
	fma.rn.f32 	%f2053, %f2051, %f2052, %f2052;
	fma.rn.f32 	%f2054, %f2052, %f2053, %f2053;
	fma.rn.f32 	%f2055, %f2053, %f2054, %f2054;
	fma.rn.f32 	%f2059, %f2054, %f2055, %f2055;
	fma.rn.f32 	%f2060, %f2055, %f2059, %f2059;
	add.s32 	%r12, %r12, 1;
	setp.ne.s32 	%p3, %r12, 0;
	@%p3 bra 	$L__BB0_4;
$L__BB0_5:
	setp.ne.s32 	%p4, %r1, 0;
	add.f32 	%f2056, %f2059, %f2060;
	st.shared.f32 	[%r2], %f2056;
	membar.gl;
	@%p4 bra 	$L__BB0_7;
	// begin inline asm
	mov.u64 	%rd4, %clock64;
	// end inline asm
	st.global.u64 	[%rd1+8], %rd4;
$L__BB0_7:
	ret;

}


// ===== COMPILED SASS (sm_100) =====

	.target	sm_100

	.elftype	@"ET_EXEC"


//--------------------- .note.nv.tkinfo           --------------------------
	.section	.note.nv.tkinfo,"",@"SHT_NOTE"
	.sectionflags	@"SHF_NOTE_NV_TKINFO"
	.tkinfo
        /*0018*/ 	.word	0x00000002
        /*0030*/ 	.string	""
        /*0030*/ 	.string	"ptxas"
        /*0030*/ 	.string	"Cuda compilation tools, release 13.0, V13.0.88"
        /*0030*/ 	.string	"Build cuda_13.0.r13.0/compiler.36424714_0"
        /*0030*/ 	.string	"-arch sm_100 -m 64 "



//--------------------- .note.nv.cuinfo           --------------------------
	.section	.note.nv.cuinfo,"",@"SHT_NOTE"
	.sectionflags	@"SHF_NOTE_NV_CUINFO"
        /*0018*/ 	.short	0x0002
        /*001a*/ 	.short	0x0064
        /*001c*/ 	.short	0x0082
	.zero		2


//--------------------- .nv.info                  --------------------------
	.section	.nv.info,"",@"SHT_CUDA_INFO"
	.align	4


	//----- nvinfo : EIATTR_REGCOUNT
	.align		4
        /*0000*/ 	.byte	0x04, 0x2f
        /*0002*/ 	.short	(.L_1 - .L_0)
	.align		4
.L_0:
        /*0004*/ 	.word	index@(_Z6gflopsjfPl)
        /*0008*/ 	.word	0x0000000a


	//----- nvinfo : EIATTR_FRAME_SIZE
	.align		4
.L_1:
        /*000c*/ 	.byte	0x04, 0x11
        /*000e*/ 	.short	(.L_3 - .L_2)
	.align		4
.L_2:
        /*0010*/ 	.word	index@(_Z6gflopsjfPl)
        /*0014*/ 	.word	0x00000000


	//----- nvinfo : EIATTR_MIN_STACK_SIZE
	.align		4
.L_3:
        /*0018*/ 	.byte	0x04, 0x12
        /*001a*/ 	.short	(.L_5 - .L_4)
	.align		4
.L_4:
        /*001c*/ 	.word	index@(_Z6gflopsjfPl)
        /*0020*/ 	.word	0x00000000
.L_5:


//--------------------- .nv.compat                --------------------------
	.section	.nv.compat,"",@"SHT_CUDA_COMPAT_INFO"
	.align	4
        /*0000*/ 	.byte	0x02, 0x09, 0x00, 0x00, 0x02, 0x02, 0x01, 0x00, 0x02, 0x05, 0x05, 0x00, 0x03, 0x07, 0x01, 0x01
        /*0010*/ 	.byte	0x02, 0x03, 0x00, 0x00, 0x02, 0x06, 0x01, 0x00, 0x04, 0x0b, 0x08, 0x00, 0x09, 0x00, 0x00, 0x00
        /*0020*/ 	.byte	0x00, 0x00, 0x00, 0x00


//--------------------- .nv.info._Z6gflopsjfPl    --------------------------
	.section	.nv.info._Z6gflopsjfPl,"",@"SHT_CUDA_INFO"
	.sectionflags	@""
	.align	4


	//----- nvinfo : EIATTR_CUDA_API_VERSION
	.align		4
        /*0000*/ 	.byte	0x04, 0x37
        /*0002*/ 	.short	(.L_7 - .L_6)
.L_6:
        /*0004*/ 	.word	0x00000082


	//----- nvinfo : EIATTR_KPARAM_INFO
	.align		4
.L_7:
        /*0008*/ 	.byte	0x04, 0x17
        /*000a*/ 	.short	(.L_9 - .L_8)
.L_8:
        /*000c*/ 	.word	0x00000000
        /*0010*/ 	.short	0x0002
        /*0012*/ 	.short	0x0008
        /*0014*/ 	.byte	0x00, 0xf5, 0x21, 0x00


	//----- nvinfo : EIATTR_KPARAM_INFO
	.align		4
.L_9:
        /*0018*/ 	.byte	0x04, 0x17
        /*001a*/ 	.short	(.L_11 - .L_10)
.L_10:
        /*001c*/ 	.word	0x00000000
        /*0020*/ 	.short	0x0001
        /*0022*/ 	.short	0x0004
        /*0024*/ 	.byte	0x00, 0xf0, 0x11, 0x00


	//----- nvinfo : EIATTR_KPARAM_INFO
	.align		4
.L_11:
        /*0028*/ 	.byte	0x04, 0x17
        /*002a*/ 	.short	(.L_13 - .L_12)
.L_12:
        /*002c*/ 	.word	0x00000000
        /*0030*/ 	.short	0x0000
        /*0032*/ 	.short	0x0000
        /*0034*/ 	.byte	0x00, 0xf0, 0x11, 0x00


	//----- nvinfo : EIATTR_SPARSE_MMA_MASK
	.align		4
.L_13:
        /*0038*/ 	.byte	0x03, 0x50
        /*003a*/ 	.short	0x0000


	//----- nvinfo : EIATTR_MAXREG_COUNT
	.align		4
        /*003c*/ 	.byte	0x03, 0x1b
        /*003e*/ 	.short	0x00ff


	//----- nvinfo : EIATTR_MERCURY_ISA_VERSION
	.align		4
        /*0040*/ 	.byte	0x03, 0x5f
        /*0042*/ 	.short	0x0101


	//----- nvinfo : EIATTR_VRC_CTA_INIT_COUNT
	.align		4
        /*0044*/ 	.byte	0x02, 0x4a
	.zero		1
	.zero		1


	//----- nvinfo : EIATTR_EXIT_INSTR_OFFSETS
	.align		4
        /*0048*/ 	.byte	0x04, 0x1c
        /*004a*/ 	.short	(.L_15 - .L_14)


	//   ....[0]....
.L_14:
        /*004c*/ 	.word	0x00008230


	//   ....[1]....
        /*0050*/ 	.word	0x00008270


	//----- nvinfo : EIATTR_CBANK_PARAM_SIZE
	.align		4
.L_15:
        /*0054*/ 	.byte	0x03, 0x19
        /*0056*/ 	.short	0x0010


	//----- nvinfo : EIATTR_PARAM_CBANK
	.align		4
        /*0058*/ 	.byte	0x04, 0x0a
        /*005a*/ 	.short	(.L_17 - .L_16)
	.align		4
.L_16:
        /*005c*/ 	.word	index@(.nv.constant0._Z6gflopsjfPl)
        /*0060*/ 	.short	0x0380
        /*0062*/ 	.short	0x0010


	//----- nvinfo : EIATTR_SW_WAR
	.align		4
.L_17:
        /*0064*/ 	.byte	0x04, 0x36
        /*0066*/ 	.short	(.L_19 - .L_18)
.L_18:
        /*0068*/ 	.word	0x00000008
.L_19:


//--------------------- .nv.callgraph             --------------------------
	.section	.nv.callgraph,"",@"SHT_CUDA_CALLGRAPH"
	.align	4
	.sectionentsize	8
	.align		4
        /*0000*/ 	.word	0x00000000
	.align		4
        /*0004*/ 	.word	0xffffffff
	.align		4
        /*0008*/ 	.word	0x00000000
	.align		4
        /*000c*/ 	.word	0xfffffffe
	.align		4
        /*0010*/ 	.word	0x00000000
	.align		4
        /*0014*/ 	.word	0xfffffffd
	.align		4
        /*0018*/ 	.word	0x00000000
	.align		4
        /*001c*/ 	.word	0xfffffffc


//--------------------- .text._Z6gflopsjfPl       --------------------------
	.section	.text._Z6gflopsjfPl,"ax",@progbits
	.align	128
        .global         _Z6gflopsjfPl
        .type           _Z6gflopsjfPl,@function
        .size           _Z6gflopsjfPl,(.L_x_3 - _Z6gflopsjfPl)
        .other          _Z6gflopsjfPl,@"STO_CUDA_ENTRY STV_DEFAULT"
_Z6gflopsjfPl:
.text._Z6gflopsjfPl:
[----:B------:R-:W-:Y:S01]  /*0000*/  LDC R1, c[0x0][0x37c] ;  /* 0x0000df00ff017b82 */ /* 0x000fe20000000800 */
[----:B------:R-:W0:Y:S07]  /*0010*/  S2R R3, SR_TID.X ;  /* 0x0000000000037919 */ /* 0x000e2e0000002100 */
[----:B------:R-:W0:Y:S01]  /*0020*/  S2UR UR4, SR_CTAID.X ;  /* 0x00000000000479c3 */ /* 0x000e220000002500 */
[----:B------:R-:W1:Y:S07]  /*0030*/  LDCU.64 UR8, c[0x0][0x358] ;  /* 0x00006b00ff0877ac */ /* 0x000e6e0008000a00 */
[----:B------:R-:W0:Y:S02]  /*0040*/  LDC R0, c[0x0][0x360] ;  /* 0x0000d800ff007b82 */ /* 0x000e240000000800 */
[----:B0-----:R-:W-:-:S05]  /*0050*/  IMAD R0, R0, UR4, R3 ;  /* 0x0000000400007c24 */ /* 0x001fca000f8e0203 */
[----:B------:R-:W-:Y:S01]  /*0060*/  ISETP.NE.AND P0, PT, R0, RZ, PT ;  /* 0x000000ff0000720c */ /* 0x000fe20003f05270 */
[----:B------:R-:W-:Y:S06]  /*0070*/  MEMBAR.SC.GPU ;  /* 0x0000000000007992 */ /* 0x000fec0000002000 */
[----:B------:R-:W-:-:S00]  /*0080*/  ERRBAR ;  /* 0x00000000000079ab */ /* 0x000fc00000000000 */
[----:B------:R-:W-:Y:S06]  /*0090*/  CGAERRBAR ;  /* 0x00000000000075ab */ /* 0x000fec0000000000 */
[----:B------:R-:W-:Y:S01]  /*00a0*/  CCTL.IVALL ;  /* 0x00000000ff00798f */ /* 0x000fe20002000000 */
[----:B------:R-:W-:Y:S01]  /*00b0*/  NOP ;  /* 0x0000000000007918 */ /* 0x000fe20000000000 */
[----:B------:R-:W-:Y:S01]  /*00c0*/  @!P0 CS2R R2, SR_CLOCKLO ;  /* 0x0000000000028805 */ /* 0x000fe20000015000 */
[----:B------:R-:W0:Y:S01]  /*00d0*/  S2UR UR5, SR_CgaCtaId ;  /* 0x00000000000579c3 */ /* 0x000e220000008800 */
[----:B------:R-:W-:Y:S01]  /*00e0*/  UMOV UR4, 0x400 ;  /* 0x0000040000047882 */ /* 0x000fe20000000000 */
[----:B------:R-:W2:Y:S01]  /*00f0*/  LDCU UR6, c[0x0][0x380] ;  /* 0x00007000ff0677ac */ /* 0x000ea20008000800 */
[----:B------:R-:W-:-:S05]  /*0100*/  HFMA2 R7, -RZ, RZ, 1.8759765625, 7.6796875 ;  /* 0x3f8147aeff077431 */ /* 0x000fca00000001ff */
[----:B------:R-:W3:Y:S01]  /*0110*/  @!P0 LDC.64 R4, c[0x0][0x388] ;  /* 0x0000e200ff048b82 */ /* 0x000ee20000000a00 */
[----:B--2---:R-:W-:Y:S02]  /*0120*/  UISETP.NE.AND UP0, UPT, UR6, URZ, UPT ;  /* 0x000000ff0600728c */ /* 0x004fe4000bf05270 */
[----:B0-----:R-:W-:-:S06]  /*0130*/  ULEA UR4, UR5, UR4, 0x18 ;  /* 0x0000000405047291 */ /* 0x001fcc000f8ec0ff */
[----:B------:R-:W-:-:S05]  /*0140*/  LEA R0, R0, UR4, 0x2 ;  /* 0x0000000400007c11 */ /* 0x000fca000f8e10ff */
[----:B------:R0:W2:Y:S01]  /*0150*/  LDS R6, [R0] ;  /* 0x0000000000067984 */ /* 0x0000a20000000800 */
[----:B-1----:R-:W-:Y:S05]  /*0160*/  BRA.U !UP0, `(.L_x_0) ;  /* 0x0000008108147547 */ /* 0x002fea000b800000 */
[----:B------:R-:W-:Y:S01]  /*0170*/  MOV R7, 0x3f8147ae ;  /* 0x3f8147ae00077802 */ /* 0x000fe20000000f00 */
[----:B------:R-:W-:-:S12]  /*0180*/  UIADD3 UR4, UPT, UPT, -UR6, URZ, URZ ;  /* 0x000000ff06047290 */ /* 0x000fd8000fffe1ff */
.L_x_1:
[----:B--2---:R-:W-:Y:S01]  /*0190*/  FFMA R6, R7, R6, R7 ;  /* 0x0000000607067223 */ /* 0x004fe20000000007 */
[----:B------:R-:W-:-:S03]  /*01a0*/  UIADD3 UR4, UPT, UPT, UR4, 0x1, URZ ;  /* 0x0000000104047890 */ /* 0x000fc6000fffe0ff */
[----:B------:R-:W-:Y:S01]  /*01b0*/  FFMA R7, R6, R7, R6 ;  /* 0x0000000706077223 */ /* 0x000fe20000000006 */
[----:B------:R-:W-:-:S03]  /*01c0*/  UISETP.NE.AND UP0, UPT, UR4, URZ, UPT ;  /* 0x000000ff0400728c */ /* 0x000fc6000bf05270 */
[----:B------:R-:W-:-:S04]  /*01d0*/  FFMA R6, R6, R7, R7 ;  /* 0x0000000706067223 */ /* 0x000fc80000000007 */
        /* <DEDUP_REMOVED lines=2044> */
[----:B------:R-:W-:Y:S01]  /*81a0*/  FFMA R7, R7, R6, R6 ;  /* 0x0000000607077223 */ /* 0x000fe20000000006 */
[----:B------:R-:W-:Y:S06]  /*81b0*/  BRA.U UP0, `(.L_x_1) ;  /* 0xffffff7d00f47547 */ /* 0x000fec000b83ffff */
.L_x_0:
[----:B--2---:R-:W-:Y:S01]  /*81c0*/  FADD R7, R7, R6 ;  /* 0x0000000607077221 */ /* 0x004fe20000000000 */
[----:B---3--:R1:W-:Y:S04]  /*81d0*/  @!P0 STG.E.64 desc[UR8][R4.64], R2 ;  /* 0x0000000204008986 */ /* 0x0083e8000c101b08 */
[----:B------:R1:W-:Y:S01]  /*81e0*/  STS [R0], R7 ;  /* 0x0000000700007388 */ /* 0x0003e20000000800 */
[----:B------:R-:W-:Y:S06]  /*81f0*/  MEMBAR.SC.GPU ;  /* 0x0000000000007992 */ /* 0x000fec0000002000 */
[----:B------:R-:W-:-:S00]  /*8200*/  ERRBAR ;  /* 0x00000000000079ab */ /* 0x000fc00000000000 */
[----:B------:R-:W-:Y:S06]  /*8210*/  CGAERRBAR ;  /* 0x00000000000075ab */ /* 0x000fec0000000000 */
[----:B------:R-:W-:Y:S01]  /*8220*/  CCTL.IVALL ;  /* 0x00000000ff00798f */ /* 0x000fe20002000000 */
[----:B-1----:R-:W-:Y:S05]  /*8230*/  @P0 EXIT ;  /* 0x000000000000094d */ /* 0x002fea0003800000 */
[----:B------:R-:W-:Y:S01]  /*8240*/  CS2R R2, SR_CLOCKLO ;  /* 0x0000000000027805 */ /* 0x000fe20000015000 */
[----:B------:R-:W1:Y:S04]  /*8250*/  LDC.64 R4, c[0x0][0x388] ;  /* 0x0000e200ff047b82 */ /* 0x000e680000000a00 */
[----:B-1----:R-:W-:Y:S01]  /*8260*/  STG.E.64 desc[UR8][R4.64+0x8], R2 ;  /* 0x0000080204007986 */ /* 0x002fe2000c101b08 */
[----:B------:R-:W-:Y:S05]  /*8270*/  EXIT ;  /* 0x000000000000794d */ /* 0x000fea0003800000 */
.L_x_2:
[----:B------:R-:W-:-:S00]  /*8280*/  BRA `(.L_x_2) ;  /* 0xfffffffc00fc7947 */ /* 0x000fc0000383ffff */
[----:B------:R-:W-:-:S00]  /*8290*/  NOP ;  /* 0x0000000000007918 */ /* 0x000fc00000000000 */
        /* <DEDUP_REMOVED lines=14> */
.L_x_3:


//--------------------- .nv.shared._Z6gflopsjfPl  --------------------------
	.section	.nv.shared._Z6gflopsjfPl,"aw",@nobits
	.sectionflags	@""
	.align	16
	.zero		1024


//--------------------- .nv.shared.reserved.0     --------------------------
	.section	.nv.shared.reserved.0,"aw",@nobits
	.weak		__nv_reservedSMEM_offset_0_alias
	.size		__nv_reservedSMEM_offset_0_alias, 0, 64
	.other		__nv_reservedSMEM_offset_0_alias,@"STO_CUDA_RESERVED_SHARED STV_DEFAULT"
__nv_reservedSMEM_offset_0_alias:
	.zero		0
	.zero		64


//--------------------- .nv.constant0._Z6gflopsjfPl --------------------------
	.section	.nv.constant0._Z6gflopsjfPl,"a",@progbits
	.sectionflags	@""
	.align	4
.nv.constant0._Z6gflopsjfPl:
	.zero		912


//--------------------- SYMBOLS --------------------------

	.type		.nv.reservedSmem.offset0,@object
	.size		.nv.reservedSmem.offset0,0x4
	.type		.nv.reservedSmem.cap,@object
	.size		.nv.reservedSmem.cap,0x4
